//
// Generated by NVIDIA NVVM Compiler
//
// Compiler Build ID: CL-36424714
// Cuda compilation tools, release 13.0, V13.0.88
// Based on NVVM 20.0.0
//

.version 9.0
.target sm_100
.address_size 64

	// .globl	_Z14flashAttentionPKfS0_S0_Pfiii
.extern .shared .align 16 .b8 shared_mem[];

.visible .entry _Z14flashAttentionPKfS0_S0_Pfiii(
	.param .u64 .ptr .align 1 _Z14flashAttentionPKfS0_S0_Pfiii_param_0,
	.param .u64 .ptr .align 1 _Z14flashAttentionPKfS0_S0_Pfiii_param_1,
	.param .u64 .ptr .align 1 _Z14flashAttentionPKfS0_S0_Pfiii_param_2,
	.param .u64 .ptr .align 1 _Z14flashAttentionPKfS0_S0_Pfiii_param_3,
	.param .u32 _Z14flashAttentionPKfS0_S0_Pfiii_param_4,
	.param .u32 _Z14flashAttentionPKfS0_S0_Pfiii_param_5,
	.param .u32 _Z14flashAttentionPKfS0_S0_Pfiii_param_6
)
{
	.local .align 16 .b8 	__local_depot0[128];
	.reg .b64 	%SP;
	.reg .b64 	%SPL;
	.reg .pred 	%p<97>;
	.reg .b32 	%r<346>;
	.reg .b32 	%f<227>;
	.reg .b64 	%rd<97>;

	mov.u64 	%SPL, __local_depot0;
	ld.param.u64 	%rd9, [_Z14flashAttentionPKfS0_S0_Pfiii_param_1];
	ld.param.u64 	%rd7, [_Z14flashAttentionPKfS0_S0_Pfiii_param_2];
	ld.param.u32 	%r109, [_Z14flashAttentionPKfS0_S0_Pfiii_param_4];
	ld.param.u32 	%r110, [_Z14flashAttentionPKfS0_S0_Pfiii_param_5];
	ld.param.u32 	%r111, [_Z14flashAttentionPKfS0_S0_Pfiii_param_6];
	cvta.to.global.u64 	%rd1, %rd9;
	add.u64 	%rd2, %SPL, 0;
	mov.u32 	%r340, %tid.x;
	mov.u32 	%r2, %ntid.x;
	cvt.rn.f32.s32 	%f88, %r111;
	sqrt.rn.f32 	%f89, %f88;
	rcp.rn.f32 	%f1, %f89;
	shl.b32 	%r3, %r111, 4;
	setp.ge.s32 	%p2, %r340, %r111;
	@%p2 bra 	$L__BB0_7;
	add.s32 	%r112, %r340, %r2;
	max.u32 	%r113, %r111, %r112;
	setp.lt.u32 	%p3, %r112, %r111;
	selp.u32 	%r114, 1, 0, %p3;
	add.s32 	%r115, %r112, %r114;
	sub.s32 	%r116, %r113, %r115;
	div.u32 	%r117, %r116, %r2;
	add.s32 	%r4, %r117, %r114;
	and.b32  	%r118, %r4, 3;
	setp.eq.s32 	%p4, %r118, 3;
	mov.u32 	%r324, %r340;
	@%p4 bra 	$L__BB0_4;
	add.s32 	%r120, %r4, 1;
	and.b32  	%r5, %r120, 3;
	mov.b32 	%r323, 0;
	mov.u32 	%r324, %r340;
$L__BB0_3:
	.pragma "nounroll";
	shl.b32 	%r121, %r324, 2;
	mov.u32 	%r122, shared_mem;
	add.s32 	%r123, %r122, %r121;
	add.s32 	%r124, %r123, 512;
	mov.b32 	%r125, 0;
	st.shared.u32 	[%r123+512], %r125;
	shl.b32 	%r126, %r111, 2;
	add.s32 	%r127, %r124, %r126;
	st.shared.u32 	[%r127], %r125;
	add.s32 	%r128, %r127, %r126;
	st.shared.u32 	[%r128], %r125;
	add.s32 	%r129, %r128, %r126;
	st.shared.u32 	[%r129], %r125;
	add.s32 	%r324, %r324, %r2;
	add.s32 	%r323, %r323, 1;
	setp.ne.s32 	%p5, %r323, %r5;
	@%p5 bra 	$L__BB0_3;
$L__BB0_4:
	setp.lt.u32 	%p6, %r4, 3;
	@%p6 bra 	$L__BB0_7;
	mov.u32 	%r131, shared_mem;
	shl.b32 	%r135, %r111, 2;
	shl.b32 	%r139, %r2, 2;
$L__BB0_6:
	shl.b32 	%r130, %r324, 2;
	add.s32 	%r132, %r131, %r130;
	add.s32 	%r133, %r132, 512;
	mov.b32 	%r134, 0;
	st.shared.u32 	[%r132+512], %r134;
	add.s32 	%r136, %r133, %r135;
	st.shared.u32 	[%r136], %r134;
	add.s32 	%r137, %r136, %r135;
	st.shared.u32 	[%r137], %r134;
	add.s32 	%r138, %r137, %r135;
	st.shared.u32 	[%r138], %r134;
	add.s32 	%r140, %r133, %r139;
	st.shared.u32 	[%r140], %r134;
	add.s32 	%r141, %r140, %r135;
	st.shared.u32 	[%r141], %r134;
	add.s32 	%r142, %r141, %r135;
	st.shared.u32 	[%r142], %r134;
	add.s32 	%r143, %r142, %r135;
	st.shared.u32 	[%r143], %r134;
	add.s32 	%r144, %r140, %r139;
	st.shared.u32 	[%r144], %r134;
	add.s32 	%r145, %r144, %r135;
	st.shared.u32 	[%r145], %r134;
	add.s32 	%r146, %r145, %r135;
	st.shared.u32 	[%r146], %r134;
	add.s32 	%r147, %r146, %r135;
	st.shared.u32 	[%r147], %r134;
	add.s32 	%r148, %r144, %r139;
	st.shared.u32 	[%r148], %r134;
	add.s32 	%r149, %r148, %r135;
	st.shared.u32 	[%r149], %r134;
	add.s32 	%r150, %r149, %r135;
	st.shared.u32 	[%r150], %r134;
	add.s32 	%r151, %r150, %r135;
	st.shared.u32 	[%r151], %r134;
	add.s32 	%r324, %r139, %r324;
	setp.lt.s32 	%p7, %r324, %r111;
	@%p7 bra 	$L__BB0_6;
$L__BB0_7:
	mov.u32 	%r152, shared_mem;
	add.s32 	%r153, %r152, %r3;
	add.s32 	%r13, %r153, 512;
	setp.gt.u32 	%p8, %r340, 3;
	@%p8 bra 	$L__BB0_10;
	mov.u32 	%r326, %r340;
$L__BB0_9:
	shl.b32 	%r154, %r326, 2;
	add.s32 	%r155, %r13, %r154;
	mov.b32 	%r156, -8388608;
	st.shared.u32 	[%r155], %r156;
	mov.b32 	%r157, 0;
	st.shared.u32 	[%r155+32], %r157;
	add.s32 	%r326, %r326, %r2;
	setp.lt.u32 	%p9, %r326, 4;
	@%p9 bra 	$L__BB0_9;
$L__BB0_10:
	bar.sync 	0;
	mov.u32 	%r158, %ctaid.x;
	shl.b32 	%r16, %r158, 2;
	setp.lt.s32 	%p10, %r110, 1;
	@%p10 bra 	$L__BB0_120;
	setp.lt.u32 	%p11, %r340, 4;
	add.s32 	%r161, %r16, %r340;
	setp.lt.s32 	%p12, %r161, %r109;
	and.pred  	%p1, %p11, %p12;
	add.s32 	%r162, %r340, %r2;
	max.u32 	%r163, %r162, 128;
	setp.lt.u32 	%p13, %r162, 128;
	selp.u32 	%r164, 1, 0, %p13;
	add.s32 	%r165, %r162, %r164;
	sub.s32 	%r166, %r163, %r165;
	div.u32 	%r167, %r166, %r2;
	add.s32 	%r17, %r167, %r164;
	add.s32 	%r18, %r16, 1;
	cvta.to.global.u64 	%rd3, %rd7;
	mov.b32 	%r327, 0;
	not.pred 	%p74, %p1;
$L__BB0_12:
	setp.gt.u32 	%p14, %r340, 127;
	@%p14 bra 	$L__BB0_19;
	shl.b32 	%r20, %r2, 2;
	and.b32  	%r21, %r17, 3;
	setp.eq.s32 	%p15, %r21, 3;
	mov.u32 	%r328, %r340;
	@%p15 bra 	$L__BB0_17;
	add.s32 	%r328, %r340, %r2;
	setp.eq.s32 	%p16, %r21, 0;
	shl.b32 	%r168, %r340, 2;
	mov.u32 	%r169, shared_mem;
	add.s32 	%r23, %r169, %r168;
	mov.b32 	%r170, 0;
	st.shared.u32 	[%r23], %r170;
	@%p16 bra 	$L__BB0_17;
	add.s32 	%r328, %r328, %r2;
	setp.eq.s32 	%p17, %r21, 1;
	add.s32 	%r25, %r23, %r20;
	mov.b32 	%r171, 0;
	st.shared.u32 	[%r25], %r171;
	@%p17 bra 	$L__BB0_17;
	add.s32 	%r328, %r328, %r2;
	add.s32 	%r172, %r25, %r20;
	mov.b32 	%r173, 0;
	st.shared.u32 	[%r172], %r173;
$L__BB0_17:
	setp.lt.u32 	%p18, %r17, 3;
	@%p18 bra 	$L__BB0_19;
$L__BB0_18:
	shl.b32 	%r174, %r328, 2;
	mov.u32 	%r175, shared_mem;
	add.s32 	%r176, %r175, %r174;
	mov.b32 	%r177, 0;
	st.shared.u32 	[%r176], %r177;
	add.s32 	%r178, %r176, %r20;
	st.shared.u32 	[%r178], %r177;
	add.s32 	%r179, %r178, %r20;
	st.shared.u32 	[%r179], %r177;
	add.s32 	%r180, %r179, %r20;
	st.shared.u32 	[%r180], %r177;
	add.s32 	%r328, %r20, %r328;
	setp.lt.u32 	%p19, %r328, 128;
	@%p19 bra 	$L__BB0_18;
$L__BB0_19:
	setp.ge.s32 	%p20, %r340, %r111;
	bar.sync 	0;
	@%p20 bra 	$L__BB0_106;
	mul.lo.s32 	%r33, %r327, %r111;
	add.s32 	%r34, %r327, 1;
	add.s32 	%r35, %r33, %r111;
	add.s32 	%r36, %r35, %r111;
	add.s32 	%r37, %r36, %r111;
	add.s32 	%r38, %r37, %r111;
	add.s32 	%r39, %r38, %r111;
	add.s32 	%r40, %r39, %r111;
	add.s32 	%r41, %r40, %r111;
	add.s32 	%r42, %r41, %r111;
	add.s32 	%r43, %r42, %r111;
	add.s32 	%r44, %r43, %r111;
	add.s32 	%r45, %r44, %r111;
	add.s32 	%r46, %r45, %r111;
	add.s32 	%r47, %r46, %r111;
	add.s32 	%r48, %r47, %r111;
	add.s32 	%r49, %r48, %r111;
	add.s32 	%r50, %r49, %r111;
	add.s32 	%r51, %r50, %r111;
	add.s32 	%r52, %r51, %r111;
	add.s32 	%r53, %r52, %r111;
	add.s32 	%r54, %r53, %r111;
	add.s32 	%r55, %r54, %r111;
	add.s32 	%r56, %r55, %r111;
	add.s32 	%r57, %r56, %r111;
	add.s32 	%r58, %r57, %r111;
	add.s32 	%r59, %r58, %r111;
	add.s32 	%r60, %r59, %r111;
	add.s32 	%r61, %r60, %r111;
	add.s32 	%r62, %r61, %r111;
	add.s32 	%r63, %r62, %r111;
	add.s32 	%r64, %r63, %r111;
	mov.u32 	%r330, %r340;
$L__BB0_21:
	ld.param.u64 	%rd95, [_Z14flashAttentionPKfS0_S0_Pfiii_param_0];
	cvta.to.global.u64 	%rd5, %rd95;
	mov.u32 	%r181, %ctaid.x;
	shl.b32 	%r66, %r181, 2;
	mul.lo.s32 	%r67, %r66, %r111;
	setp.ge.s32 	%p21, %r66, %r109;
	mov.f32 	%f188, 0f00000000;
	@%p21 bra 	$L__BB0_23;
	add.s32 	%r182, %r67, %r330;
	mul.wide.s32 	%rd11, %r182, 4;
	add.s64 	%rd12, %rd5, %rd11;
	ld.global.f32 	%f188, [%rd12];
$L__BB0_23:
	add.s32 	%r68, %r67, %r111;
	setp.ge.s32 	%p22, %r18, %r109;
	mov.f32 	%f189, 0f00000000;
	@%p22 bra 	$L__BB0_25;
	add.s32 	%r183, %r68, %r330;
	mul.wide.s32 	%rd13, %r183, 4;
	add.s64 	%rd14, %rd5, %rd13;
	ld.global.f32 	%f189, [%rd14];
$L__BB0_25:
	add.s32 	%r69, %r68, %r111;
	add.s32 	%r184, %r66, 2;
	setp.ge.s32 	%p23, %r184, %r109;
	mov.f32 	%f190, 0f00000000;
	@%p23 bra 	$L__BB0_27;
	add.s32 	%r185, %r69, %r330;
	mul.wide.s32 	%rd15, %r185, 4;
	add.s64 	%rd16, %rd5, %rd15;
	ld.global.f32 	%f190, [%rd16];
$L__BB0_27:
	add.s32 	%r186, %r66, 3;
	setp.ge.s32 	%p24, %r186, %r109;
	mov.f32 	%f191, 0f00000000;
	@%p24 bra 	$L__BB0_29;
	add.s32 	%r187, %r69, %r111;
	add.s32 	%r188, %r187, %r330;
	mul.wide.s32 	%rd17, %r188, 4;
	add.s64 	%rd18, %rd5, %rd17;
	ld.global.f32 	%f191, [%rd18];
$L__BB0_29:
	setp.ge.s32 	%p25, %r327, %r110;
	mov.f32 	%f192, 0f00000000;
	@%p25 bra 	$L__BB0_31;
	add.s32 	%r189, %r33, %r330;
	mul.wide.s32 	%rd19, %r189, 4;
	add.s64 	%rd20, %rd1, %rd19;
	ld.global.f32 	%f192, [%rd20];
$L__BB0_31:
	setp.ge.s32 	%p26, %r34, %r110;
	st.local.f32 	[%rd2], %f192;
	mov.f32 	%f193, 0f00000000;
	@%p26 bra 	$L__BB0_33;
	add.s32 	%r190, %r35, %r330;
	mul.wide.s32 	%rd21, %r190, 4;
	add.s64 	%rd22, %rd1, %rd21;
	ld.global.f32 	%f193, [%rd22];
$L__BB0_33:
	add.s32 	%r191, %r327, 2;
	setp.ge.s32 	%p27, %r191, %r110;
	st.local.f32 	[%rd2+4], %f193;
	mov.f32 	%f194, 0f00000000;
	@%p27 bra 	$L__BB0_35;
	add.s32 	%r192, %r36, %r330;
	mul.wide.s32 	%rd23, %r192, 4;
	add.s64 	%rd24, %rd1, %rd23;
	ld.global.f32 	%f194, [%rd24];
$L__BB0_35:
	add.s32 	%r193, %r327, 3;
	setp.ge.s32 	%p28, %r193, %r110;
	st.local.f32 	[%rd2+8], %f194;
	mov.f32 	%f195, 0f00000000;
	@%p28 bra 	$L__BB0_37;
	add.s32 	%r194, %r37, %r330;
	mul.wide.s32 	%rd25, %r194, 4;
	add.s64 	%rd26, %rd1, %rd25;
	ld.global.f32 	%f195, [%rd26];
$L__BB0_37:
	add.s32 	%r195, %r327, 4;
	setp.ge.s32 	%p29, %r195, %r110;
	st.local.f32 	[%rd2+12], %f195;
	mov.f32 	%f196, 0f00000000;
	@%p29 bra 	$L__BB0_39;
	add.s32 	%r196, %r38, %r330;
	mul.wide.s32 	%rd27, %r196, 4;
	add.s64 	%rd28, %rd1, %rd27;
	ld.global.f32 	%f196, [%rd28];
$L__BB0_39:
	add.s32 	%r197, %r327, 5;
	setp.ge.s32 	%p30, %r197, %r110;
	st.local.f32 	[%rd2+16], %f196;
	mov.f32 	%f197, 0f00000000;
	@%p30 bra 	$L__BB0_41;
	add.s32 	%r198, %r39, %r330;
	mul.wide.s32 	%rd29, %r198, 4;
	add.s64 	%rd30, %rd1, %rd29;
	ld.global.f32 	%f197, [%rd30];
$L__BB0_41:
	add.s32 	%r199, %r327, 6;
	setp.ge.s32 	%p31, %r199, %r110;
	st.local.f32 	[%rd2+20], %f197;
	mov.f32 	%f198, 0f00000000;
	@%p31 bra 	$L__BB0_43;
	add.s32 	%r200, %r40, %r330;
	mul.wide.s32 	%rd31, %r200, 4;
	add.s64 	%rd32, %rd1, %rd31;
	ld.global.f32 	%f198, [%rd32];
$L__BB0_43:
	add.s32 	%r201, %r327, 7;
	setp.ge.s32 	%p32, %r201, %r110;
	st.local.f32 	[%rd2+24], %f198;
	mov.f32 	%f199, 0f00000000;
	@%p32 bra 	$L__BB0_45;
	add.s32 	%r202, %r41, %r330;
	mul.wide.s32 	%rd33, %r202, 4;
	add.s64 	%rd34, %rd1, %rd33;
	ld.global.f32 	%f199, [%rd34];
$L__BB0_45:
	add.s32 	%r203, %r327, 8;
	setp.ge.s32 	%p33, %r203, %r110;
	st.local.f32 	[%rd2+28], %f199;
	mov.f32 	%f200, 0f00000000;
	@%p33 bra 	$L__BB0_47;
	add.s32 	%r204, %r42, %r330;
	mul.wide.s32 	%rd35, %r204, 4;
	add.s64 	%rd36, %rd1, %rd35;
	ld.global.f32 	%f200, [%rd36];
$L__BB0_47:
	add.s32 	%r205, %r327, 9;
	setp.ge.s32 	%p34, %r205, %r110;
	st.local.f32 	[%rd2+32], %f200;
	mov.f32 	%f201, 0f00000000;
	@%p34 bra 	$L__BB0_49;
	add.s32 	%r206, %r43, %r330;
	mul.wide.s32 	%rd37, %r206, 4;
	add.s64 	%rd38, %rd1, %rd37;
	ld.global.f32 	%f201, [%rd38];
$L__BB0_49:
	add.s32 	%r207, %r327, 10;
	setp.ge.s32 	%p35, %r207, %r110;
	st.local.f32 	[%rd2+36], %f201;
	mov.f32 	%f202, 0f00000000;
	@%p35 bra 	$L__BB0_51;
	add.s32 	%r208, %r44, %r330;
	mul.wide.s32 	%rd39, %r208, 4;
	add.s64 	%rd40, %rd1, %rd39;
	ld.global.f32 	%f202, [%rd40];
$L__BB0_51:
	add.s32 	%r209, %r327, 11;
	setp.ge.s32 	%p36, %r209, %r110;
	st.local.f32 	[%rd2+40], %f202;
	mov.f32 	%f203, 0f00000000;
	@%p36 bra 	$L__BB0_53;
	add.s32 	%r210, %r45, %r330;
	mul.wide.s32 	%rd41, %r210, 4;
	add.s64 	%rd42, %rd1, %rd41;
	ld.global.f32 	%f203, [%rd42];
$L__BB0_53:
	add.s32 	%r211, %r327, 12;
	setp.ge.s32 	%p37, %r211, %r110;
	st.local.f32 	[%rd2+44], %f203;
	mov.f32 	%f204, 0f00000000;
	@%p37 bra 	$L__BB0_55;
	add.s32 	%r212, %r46, %r330;
	mul.wide.s32 	%rd43, %r212, 4;
	add.s64 	%rd44, %rd1, %rd43;
	ld.global.f32 	%f204, [%rd44];
$L__BB0_55:
	add.s32 	%r213, %r327, 13;
	setp.ge.s32 	%p38, %r213, %r110;
	st.local.f32 	[%rd2+48], %f204;
	mov.f32 	%f205, 0f00000000;
	@%p38 bra 	$L__BB0_57;
	add.s32 	%r214, %r47, %r330;
	mul.wide.s32 	%rd45, %r214, 4;
	add.s64 	%rd46, %rd1, %rd45;
	ld.global.f32 	%f205, [%rd46];
$L__BB0_57:
	add.s32 	%r215, %r327, 14;
	setp.ge.s32 	%p39, %r215, %r110;
	st.local.f32 	[%rd2+52], %f205;
	mov.f32 	%f206, 0f00000000;
	@%p39 bra 	$L__BB0_59;
	add.s32 	%r216, %r48, %r330;
	mul.wide.s32 	%rd47, %r216, 4;
	add.s64 	%rd48, %rd1, %rd47;
	ld.global.f32 	%f206, [%rd48];
$L__BB0_59:
	add.s32 	%r217, %r327, 15;
	setp.ge.s32 	%p40, %r217, %r110;
	st.local.f32 	[%rd2+56], %f206;
	mov.f32 	%f207, 0f00000000;
	@%p40 bra 	$L__BB0_61;
	add.s32 	%r218, %r49, %r330;
	mul.wide.s32 	%rd49, %r218, 4;
	add.s64 	%rd50, %rd1, %rd49;
	ld.global.f32 	%f207, [%rd50];
$L__BB0_61:
	add.s32 	%r219, %r327, 16;
	setp.ge.s32 	%p41, %r219, %r110;
	st.local.f32 	[%rd2+60], %f207;
	mov.f32 	%f208, 0f00000000;
	@%p41 bra 	$L__BB0_63;
	add.s32 	%r220, %r50, %r330;
	mul.wide.s32 	%rd51, %r220, 4;
	add.s64 	%rd52, %rd1, %rd51;
	ld.global.f32 	%f208, [%rd52];
$L__BB0_63:
	add.s32 	%r221, %r327, 17;
	setp.ge.s32 	%p42, %r221, %r110;
	st.local.f32 	[%rd2+64], %f208;
	mov.f32 	%f209, 0f00000000;
	@%p42 bra 	$L__BB0_65;
	add.s32 	%r222, %r51, %r330;
	mul.wide.s32 	%rd53, %r222, 4;
	add.s64 	%rd54, %rd1, %rd53;
	ld.global.f32 	%f209, [%rd54];
$L__BB0_65:
	add.s32 	%r223, %r327, 18;
	setp.ge.s32 	%p43, %r223, %r110;
	st.local.f32 	[%rd2+68], %f209;
	mov.f32 	%f210, 0f00000000;
	@%p43 bra 	$L__BB0_67;
	add.s32 	%r224, %r52, %r330;
	mul.wide.s32 	%rd55, %r224, 4;
	add.s64 	%rd56, %rd1, %rd55;
	ld.global.f32 	%f210, [%rd56];
$L__BB0_67:
	add.s32 	%r225, %r327, 19;
	setp.ge.s32 	%p44, %r225, %r110;
	st.local.f32 	[%rd2+72], %f210;
	mov.f32 	%f211, 0f00000000;
	@%p44 bra 	$L__BB0_69;
	add.s32 	%r226, %r53, %r330;
	mul.wide.s32 	%rd57, %r226, 4;
	add.s64 	%rd58, %rd1, %rd57;
	ld.global.f32 	%f211, [%rd58];
$L__BB0_69:
	add.s32 	%r227, %r327, 20;
	setp.ge.s32 	%p45, %r227, %r110;
	st.local.f32 	[%rd2+76], %f211;
	mov.f32 	%f212, 0f00000000;
	@%p45 bra 	$L__BB0_71;
	add.s32 	%r228, %r54, %r330;
	mul.wide.s32 	%rd59, %r228, 4;
	add.s64 	%rd60, %rd1, %rd59;
	ld.global.f32 	%f212, [%rd60];
$L__BB0_71:
	add.s32 	%r229, %r327, 21;
	setp.ge.s32 	%p46, %r229, %r110;
	st.local.f32 	[%rd2+80], %f212;
	mov.f32 	%f213, 0f00000000;
	@%p46 bra 	$L__BB0_73;
	add.s32 	%r230, %r55, %r330;
	mul.wide.s32 	%rd61, %r230, 4;
	add.s64 	%rd62, %rd1, %rd61;
	ld.global.f32 	%f213, [%rd62];
$L__BB0_73:
	add.s32 	%r231, %r327, 22;
	setp.ge.s32 	%p47, %r231, %r110;
	st.local.f32 	[%rd2+84], %f213;
	mov.f32 	%f214, 0f00000000;
	@%p47 bra 	$L__BB0_75;
	add.s32 	%r232, %r56, %r330;
	mul.wide.s32 	%rd63, %r232, 4;
	add.s64 	%rd64, %rd1, %rd63;
	ld.global.f32 	%f214, [%rd64];
$L__BB0_75:
	add.s32 	%r233, %r327, 23;
	setp.ge.s32 	%p48, %r233, %r110;
	st.local.f32 	[%rd2+88], %f214;
	mov.f32 	%f215, 0f00000000;
	@%p48 bra 	$L__BB0_77;
	add.s32 	%r234, %r57, %r330;
	mul.wide.s32 	%rd65, %r234, 4;
	add.s64 	%rd66, %rd1, %rd65;
	ld.global.f32 	%f215, [%rd66];
$L__BB0_77:
	add.s32 	%r235, %r327, 24;
	setp.ge.s32 	%p49, %r235, %r110;
	st.local.f32 	[%rd2+92], %f215;
	mov.f32 	%f216, 0f00000000;
	@%p49 bra 	$L__BB0_79;
	add.s32 	%r236, %r58, %r330;
	mul.wide.s32 	%rd67, %r236, 4;
	add.s64 	%rd68, %rd1, %rd67;
	ld.global.f32 	%f216, [%rd68];
$L__BB0_79:
	add.s32 	%r237, %r327, 25;
	setp.ge.s32 	%p50, %r237, %r110;
	st.local.f32 	[%rd2+96], %f216;
	mov.f32 	%f217, 0f00000000;
	@%p50 bra 	$L__BB0_81;
	add.s32 	%r238, %r59, %r330;
	mul.wide.s32 	%rd69, %r238, 4;
	add.s64 	%rd70, %rd1, %rd69;
	ld.global.f32 	%f217, [%rd70];
$L__BB0_81:
	add.s32 	%r239, %r327, 26;
	setp.ge.s32 	%p51, %r239, %r110;
	st.local.f32 	[%rd2+100], %f217;
	mov.f32 	%f218, 0f00000000;
	@%p51 bra 	$L__BB0_83;
	add.s32 	%r240, %r60, %r330;
	mul.wide.s32 	%rd71, %r240, 4;
	add.s64 	%rd72, %rd1, %rd71;
	ld.global.f32 	%f218, [%rd72];
$L__BB0_83:
	add.s32 	%r241, %r327, 27;
	setp.ge.s32 	%p52, %r241, %r110;
	st.local.f32 	[%rd2+104], %f218;
	mov.f32 	%f219, 0f00000000;
	@%p52 bra 	$L__BB0_85;
	add.s32 	%r242, %r61, %r330;
	mul.wide.s32 	%rd73, %r242, 4;
	add.s64 	%rd74, %rd1, %rd73;
	ld.global.f32 	%f219, [%rd74];
$L__BB0_85:
	add.s32 	%r243, %r327, 28;
	setp.ge.s32 	%p53, %r243, %r110;
	st.local.f32 	[%rd2+108], %f219;
	mov.f32 	%f220, 0f00000000;
	@%p53 bra 	$L__BB0_87;
	add.s32 	%r244, %r62, %r330;
	mul.wide.s32 	%rd75, %r244, 4;
	add.s64 	%rd76, %rd1, %rd75;
	ld.global.f32 	%f220, [%rd76];
$L__BB0_87:
	add.s32 	%r245, %r327, 29;
	setp.ge.s32 	%p54, %r245, %r110;
	st.local.f32 	[%rd2+112], %f220;
	mov.f32 	%f221, 0f00000000;
	@%p54 bra 	$L__BB0_89;
	add.s32 	%r246, %r63, %r330;
	mul.wide.s32 	%rd77, %r246, 4;
	add.s64 	%rd78, %rd1, %rd77;
	ld.global.f32 	%f221, [%rd78];
$L__BB0_89:
	add.s32 	%r247, %r327, 30;
	setp.ge.s32 	%p55, %r247, %r110;
	st.local.f32 	[%rd2+116], %f221;
	mov.f32 	%f222, 0f00000000;
	@%p55 bra 	$L__BB0_91;
	add.s32 	%r248, %r64, %r330;
	mul.wide.s32 	%rd79, %r248, 4;
	add.s64 	%rd80, %rd1, %rd79;
	ld.global.f32 	%f222, [%rd80];
$L__BB0_91:
	add.s32 	%r249, %r327, 31;
	setp.ge.s32 	%p56, %r249, %r110;
	st.local.f32 	[%rd2+120], %f222;
	mov.f32 	%f223, 0f00000000;
	@%p56 bra 	$L__BB0_93;
	add.s32 	%r250, %r64, %r111;
	add.s32 	%r251, %r250, %r330;
	mul.wide.s32 	%rd81, %r251, 4;
	add.s64 	%rd82, %rd1, %rd81;
	ld.global.f32 	%f223, [%rd82];
$L__BB0_93:
	st.local.f32 	[%rd2+124], %f223;
	@%p21 bra 	$L__BB0_105;
	mul.f32 	%f74, %f1, %f188;
	mov.b32 	%r331, 0;
$L__BB0_95:
	shl.b32 	%r253, %r331, 2;
	mov.u32 	%r254, shared_mem;
	add.s32 	%r255, %r254, %r253;
	mul.wide.u32 	%rd83, %r331, 4;
	add.s64 	%rd84, %rd2, %rd83;
	ld.local.f32 	%f126, [%rd84];
	mul.f32 	%f127, %f74, %f126;
	atom.shared.add.f32 	%f128, [%r255], %f127;
	add.s32 	%r72, %r331, 1;
	setp.lt.u32 	%p58, %r331, 31;
	add.s32 	%r256, %r34, %r331;
	setp.lt.s32 	%p59, %r256, %r110;
	and.pred  	%p60, %p58, %p59;
	mov.u32 	%r331, %r72;
	@%p60 bra 	$L__BB0_95;
	@%p22 bra 	$L__BB0_105;
	mul.f32 	%f75, %f1, %f189;
	mov.b32 	%r332, 0;
$L__BB0_98:
	shl.b32 	%r258, %r332, 2;
	mov.u32 	%r259, shared_mem;
	add.s32 	%r260, %r259, %r258;
	mul.wide.u32 	%rd85, %r332, 4;
	add.s64 	%rd86, %rd2, %rd85;
	ld.local.f32 	%f129, [%rd86];
	mul.f32 	%f130, %f75, %f129;
	atom.shared.add.f32 	%f131, [%r260+128], %f130;
	add.s32 	%r74, %r332, 1;
	setp.lt.u32 	%p62, %r332, 31;
	add.s32 	%r261, %r34, %r332;
	setp.lt.s32 	%p63, %r261, %r110;
	and.pred  	%p64, %p62, %p63;
	mov.u32 	%r332, %r74;
	@%p64 bra 	$L__BB0_98;
	add.s32 	%r262, %r66, 2;
	setp.ge.s32 	%p65, %r262, %r109;
	@%p65 bra 	$L__BB0_105;
	mul.f32 	%f76, %f1, %f190;
	mov.b32 	%r333, 0;
$L__BB0_101:
	shl.b32 	%r264, %r333, 2;
	mov.u32 	%r265, shared_mem;
	add.s32 	%r266, %r265, %r264;
	mul.wide.u32 	%rd87, %r333, 4;
	add.s64 	%rd88, %rd2, %rd87;
	ld.local.f32 	%f132, [%rd88];
	mul.f32 	%f133, %f76, %f132;
	atom.shared.add.f32 	%f134, [%r266+256], %f133;
	add.s32 	%r76, %r333, 1;
	setp.lt.u32 	%p66, %r333, 31;
	add.s32 	%r267, %r34, %r333;
	setp.lt.s32 	%p67, %r267, %r110;
	and.pred  	%p68, %p66, %p67;
	mov.u32 	%r333, %r76;
	@%p68 bra 	$L__BB0_101;
	add.s32 	%r268, %r66, 3;
	setp.ge.s32 	%p69, %r268, %r109;
	@%p69 bra 	$L__BB0_105;
	mul.f32 	%f77, %f1, %f191;
	mov.b32 	%r334, 0;
$L__BB0_104:
	shl.b32 	%r270, %r334, 2;
	mov.u32 	%r271, shared_mem;
	add.s32 	%r272, %r271, %r270;
	mul.wide.u32 	%rd89, %r334, 4;
	add.s64 	%rd90, %rd2, %rd89;
	ld.local.f32 	%f135, [%rd90];
	mul.f32 	%f136, %f77, %f135;
	atom.shared.add.f32 	%f137, [%r272+384], %f136;
	add.s32 	%r78, %r334, 1;
	setp.lt.u32 	%p70, %r334, 31;
	add.s32 	%r273, %r34, %r334;
	setp.lt.s32 	%p71, %r273, %r110;
	and.pred  	%p72, %p70, %p71;
	mov.u32 	%r334, %r78;
	@%p72 bra 	$L__BB0_104;
$L__BB0_105:
	add.s32 	%r330, %r330, %r2;
	setp.lt.s32 	%p73, %r330, %r111;
	@%p73 bra 	$L__BB0_21;
$L__BB0_106:
	bar.sync 	0;
	@%p74 bra 	$L__BB0_111;
	shl.b32 	%r275, %r340, 2;
	add.s32 	%r79, %r13, %r275;
	ld.shared.f32 	%f78, [%r79];
	mov.b32 	%r335, 0;
	mov.f32 	%f224, %f78;
$L__BB0_108:
	shl.b32 	%r81, %r340, 5;
	add.s32 	%r276, %r81, %r335;
	shl.b32 	%r277, %r276, 2;
	mov.u32 	%r278, shared_mem;
	add.s32 	%r279, %r278, %r277;
	ld.shared.f32 	%f138, [%r279];
	max.f32 	%f224, %f224, %f138;
	add.s32 	%r82, %r335, 1;
	setp.lt.u32 	%p75, %r335, 31;
	add.s32 	%r280, %r82, %r327;
	setp.lt.s32 	%p76, %r280, %r110;
	and.pred  	%p77, %p75, %p76;
	mov.u32 	%r335, %r82;
	@%p77 bra 	$L__BB0_108;
	st.shared.f32 	[%r79], %f224;
	sub.f32 	%f139, %f78, %f224;
	fma.rn.f32 	%f140, %f139, 0f3BBB989D, 0f3F000000;
	cvt.sat.f32.f32 	%f141, %f140;
	mov.f32 	%f142, 0f4B400001;
	mov.f32 	%f143, 0f437C0000;
	fma.rm.f32 	%f144, %f141, %f143, %f142;
	add.f32 	%f145, %f144, 0fCB40007F;
	neg.f32 	%f146, %f145;
	fma.rn.f32 	%f147, %f139, 0f3FB8AA3B, %f146;
	fma.rn.f32 	%f148, %f139, 0f32A57060, %f147;
	mov.b32 	%r282, %f144;
	shl.b32 	%r283, %r282, 23;
	mov.b32 	%f149, %r283;
	ex2.approx.ftz.f32 	%f150, %f148;
	mul.f32 	%f151, %f150, %f149;
	st.shared.f32 	[%r79+16], %f151;
	ld.shared.f32 	%f152, [%r79+32];
	mul.f32 	%f225, %f151, %f152;
	st.shared.f32 	[%r79+32], %f225;
	mov.b32 	%r336, 0;
$L__BB0_110:
	add.s32 	%r284, %r81, %r336;
	shl.b32 	%r285, %r284, 2;
	add.s32 	%r287, %r278, %r285;
	ld.shared.f32 	%f153, [%r287];
	sub.f32 	%f154, %f153, %f224;
	add.f32 	%f155, %f154, 0f00000000;
	fma.rn.f32 	%f156, %f155, 0f3BBB989D, 0f3F000000;
	cvt.sat.f32.f32 	%f157, %f156;
	mov.f32 	%f158, 0f4B400001;
	mov.f32 	%f159, 0f437C0000;
	fma.rm.f32 	%f160, %f157, %f159, %f158;
	add.f32 	%f161, %f160, 0fCB40007F;
	neg.f32 	%f162, %f161;
	fma.rn.f32 	%f163, %f155, 0f3FB8AA3B, %f162;
	fma.rn.f32 	%f164, %f155, 0f32A57060, %f163;
	mov.b32 	%r288, %f160;
	shl.b32 	%r289, %r288, 23;
	mov.b32 	%f165, %r289;
	ex2.approx.ftz.f32 	%f166, %f164;
	fma.rn.f32 	%f225, %f166, %f165, %f225;
	st.shared.f32 	[%r79+32], %f225;
	add.s32 	%r84, %r336, 1;
	setp.lt.u32 	%p78, %r336, 31;
	add.s32 	%r290, %r84, %r327;
	setp.lt.s32 	%p79, %r290, %r110;
	and.pred  	%p80, %p78, %p79;
	mov.u32 	%r336, %r84;
	@%p80 bra 	$L__BB0_110;
$L__BB0_111:
	setp.ge.s32 	%p81, %r340, %r111;
	bar.sync 	0;
	@%p81 bra 	$L__BB0_119;
	mov.u32 	%r337, %r340;
$L__BB0_113:
	mov.u32 	%r291, %ctaid.x;
	shl.b32 	%r292, %r291, 2;
	setp.ge.s32 	%p82, %r292, %r109;
	@%p82 bra 	$L__BB0_118;
	mov.b32 	%r338, 0;
$L__BB0_115:
	mad.lo.s32 	%r295, %r338, %r111, %r337;
	shl.b32 	%r296, %r295, 2;
	mov.u32 	%r297, shared_mem;
	add.s32 	%r298, %r297, %r296;
	add.s32 	%r88, %r298, 512;
	ld.shared.f32 	%f167, [%r298+512];
	shl.b32 	%r299, %r338, 2;
	add.s32 	%r300, %r13, %r299;
	ld.shared.f32 	%f168, [%r300+16];
	mul.f32 	%f226, %f167, %f168;
	shl.b32 	%r89, %r338, 5;
	ld.shared.f32 	%f85, [%r300];
	mov.b32 	%r339, 0;
$L__BB0_116:
	add.s32 	%r301, %r339, %r327;
	add.s32 	%r302, %r89, %r339;
	shl.b32 	%r303, %r302, 2;
	add.s32 	%r305, %r297, %r303;
	ld.shared.f32 	%f169, [%r305];
	sub.f32 	%f170, %f169, %f85;
	add.f32 	%f171, %f170, 0f00000000;
	fma.rn.f32 	%f172, %f171, 0f3BBB989D, 0f3F000000;
	cvt.sat.f32.f32 	%f173, %f172;
	mov.f32 	%f174, 0f4B400001;
	mov.f32 	%f175, 0f437C0000;
	fma.rm.f32 	%f176, %f173, %f175, %f174;
	add.f32 	%f177, %f176, 0fCB40007F;
	neg.f32 	%f178, %f177;
	fma.rn.f32 	%f179, %f171, 0f3FB8AA3B, %f178;
	fma.rn.f32 	%f180, %f171, 0f32A57060, %f179;
	mov.b32 	%r306, %f176;
	shl.b32 	%r307, %r306, 23;
	mov.b32 	%f181, %r307;
	ex2.approx.ftz.f32 	%f182, %f180;
	mul.f32 	%f183, %f182, %f181;
	mad.lo.s32 	%r308, %r301, %r111, %r337;
	mul.wide.s32 	%rd91, %r308, 4;
	add.s64 	%rd92, %rd3, %rd91;
	ld.global.f32 	%f184, [%rd92];
	fma.rn.f32 	%f226, %f184, %f183, %f226;
	add.s32 	%r91, %r339, 1;
	setp.lt.u32 	%p83, %r339, 31;
	add.s32 	%r309, %r301, 1;
	setp.lt.s32 	%p84, %r309, %r110;
	and.pred  	%p85, %p83, %p84;
	mov.u32 	%r339, %r91;
	@%p85 bra 	$L__BB0_116;
	st.shared.f32 	[%r88], %f226;
	add.s32 	%r92, %r338, 1;
	setp.lt.u32 	%p86, %r338, 3;
	add.s32 	%r310, %r18, %r338;
	setp.lt.s32 	%p87, %r310, %r109;
	and.pred  	%p88, %p86, %p87;
	mov.u32 	%r338, %r92;
	@%p88 bra 	$L__BB0_115;
$L__BB0_118:
	add.s32 	%r337, %r337, %r2;
	setp.lt.s32 	%p89, %r337, %r111;
	@%p89 bra 	$L__BB0_113;
$L__BB0_119:
	bar.sync 	0;
	add.s32 	%r327, %r327, 32;
	setp.lt.s32 	%p90, %r327, %r110;
	@%p90 bra 	$L__BB0_12;
$L__BB0_120:
	setp.ge.s32 	%p91, %r340, %r111;
	@%p91 bra 	$L__BB0_126;
	ld.param.u64 	%rd96, [_Z14flashAttentionPKfS0_S0_Pfiii_param_3];
	shl.b32 	%r311, %r111, 4;
	mov.u32 	%r312, shared_mem;
	add.s32 	%r313, %r311, %r312;
	add.s32 	%r28, %r313, 544;
	mov.u32 	%r314, %ctaid.x;
	mul.lo.s32 	%r315, %r314, %r111;
	shl.b32 	%r29, %r315, 2;
	shl.b32 	%r30, %r111, 2;
	cvta.to.global.u64 	%rd4, %rd96;
	shl.b32 	%r95, %r314, 2;
$L__BB0_122:
	setp.ge.s32 	%p92, %r95, %r109;
	@%p92 bra 	$L__BB0_125;
	add.s32 	%r342, %r29, %r340;
	shl.b32 	%r318, %r340, 2;
	add.s32 	%r320, %r312, %r318;
	add.s32 	%r341, %r320, 512;
	mov.b32 	%r344, 1;
	mov.u32 	%r343, %r95;
	mov.u32 	%r345, %r28;
$L__BB0_124:
	add.s32 	%r321, %r344, -1;
	ld.shared.f32 	%f185, [%r341];
	ld.shared.f32 	%f186, [%r345];
	div.rn.f32 	%f187, %f185, %f186;
	mul.wide.s32 	%rd93, %r342, 4;
	add.s64 	%rd94, %rd4, %rd93;
	st.global.f32 	[%rd94], %f187;
	setp.lt.u32 	%p93, %r321, 3;
	add.s32 	%r343, %r343, 1;
	setp.lt.s32 	%p94, %r343, %r109;
	and.pred  	%p95, %p93, %p94;
	add.s32 	%r345, %r345, 4;
	add.s32 	%r344, %r344, 1;
	add.s32 	%r342, %r342, %r111;
	add.s32 	%r341, %r341, %r30;
	@%p95 bra 	$L__BB0_124;
$L__BB0_125:
	add.s32 	%r340, %r340, %r2;
	setp.lt.s32 	%p96, %r340, %r111;
	@%p96 bra 	$L__BB0_122;
$L__BB0_126:
	bar.sync 	0;
	ret;

}


// ===== COMPILED SASS (sm_100) =====

	.target	sm_100

	.elftype	@"ET_EXEC"


//--------------------- .note.nv.tkinfo           --------------------------
	.section	.note.nv.tkinfo,"",@"SHT_NOTE"
	.sectionflags	@"SHF_NOTE_NV_TKINFO"
	.tkinfo
        /*0018*/ 	.word	0x00000002
        /*0030*/ 	.string	""
        /*0030*/ 	.string	"ptxas"
        /*0030*/ 	.string	"Cuda compilation tools, release 13.0, V13.0.88"
        /*0030*/ 	.string	"Build cuda_13.0.r13.0/compiler.36424714_0"
        /*0030*/ 	.string	"-arch sm_100 -m 64 "



//--------------------- .note.nv.cuinfo           --------------------------
	.section	.note.nv.cuinfo,"",@"SHT_NOTE"
	.sectionflags	@"SHF_NOTE_NV_CUINFO"
        /*0018*/ 	.short	0x0002
        /*001a*/ 	.short	0x0064
        /*001c*/ 	.short	0x0082
	.zero		2


//--------------------- .nv.info                  --------------------------
	.section	.nv.info,"",@"SHT_CUDA_INFO"
	.align	4


	//----- nvinfo : EIATTR_REGCOUNT
	.align		4
        /*0000*/ 	.byte	0x04, 0x2f
        /*0002*/ 	.short	(.L_1 - .L_0)
	.align		4
.L_0:
        /*0004*/ 	.word	index@(_Z14flashAttentionPKfS0_S0_Pfiii)
        /*0008*/ 	.word	0x00000038


	//----- nvinfo : EIATTR_FRAME_SIZE
	.align		4
.L_1:
        /*000c*/ 	.byte	0x04, 0x11
        /*000e*/ 	.short	(.L_3 - .L_2)
	.align		4
.L_2:
        /*0010*/ 	.word	index@($__internal_2_$__cuda_sm3x_div_rn_noftz_f32_slowpath)
        /*0014*/ 	.word	0x00000080


	//----- nvinfo : EIATTR_FRAME_SIZE
	.align		4
.L_3:
        /*0018*/ 	.byte	0x04, 0x11
        /*001a*/ 	.short	(.L_5 - .L_4)
	.align		4
.L_4:
        /*001c*/ 	.word	index@($__internal_1_$__cuda_sm20_sqrt_rn_f32_slowpath)
        /*0020*/ 	.word	0x00000080


	//----- nvinfo : EIATTR_FRAME_SIZE
	.align		4
.L_5:
        /*0024*/ 	.byte	0x04, 0x11
        /*0026*/ 	.short	(.L_7 - .L_6)
	.align		4
.L_6:
        /*0028*/ 	.word	index@($__internal_0_$__cuda_sm20_rcp_rn_f32_slowpath)
        /*002c*/ 	.word	0x00000080


	//----- nvinfo : EIATTR_FRAME_SIZE
	.align		4
.L_7:
        /*0030*/ 	.byte	0x04, 0x11
        /*0032*/ 	.short	(.L_9 - .L_8)
	.align		4
.L_8:
        /*0034*/ 	.word	index@(_Z14flashAttentionPKfS0_S0_Pfiii)
        /*0038*/ 	.word	0x00000080


	//----- nvinfo : EIATTR_MIN_STACK_SIZE
	.align		4
.L_9:
        /*003c*/ 	.byte	0x04, 0x12
        /*003e*/ 	.short	(.L_11 - .L_10)
	.align		4
.L_10:
        /*0040*/ 	.word	index@(_Z14flashAttentionPKfS0_S0_Pfiii)
        /*0044*/ 	.word	0x00000080
.L_11:


//--------------------- .nv.compat                --------------------------
	.section	.nv.compat,"",@"SHT_CUDA_COMPAT_INFO"
	.align	4
        /*0000*/ 	.byte	0x02, 0x09, 0x00, 0x00, 0x02, 0x02, 0x01, 0x00, 0x02, 0x05, 0x05, 0x00, 0x03, 0x07, 0x01, 0x01
        /*0010*/ 	.byte	0x02, 0x03, 0x00, 0x00, 0x02, 0x06, 0x01, 0x00, 0x04, 0x0b, 0x08, 0x00, 0x01, 0x00, 0x00, 0x00
        /*0020*/ 	.byte	0x00, 0x00, 0x00, 0x00


//--------------------- .nv.info._Z14flashAttentionPKfS0_S0_Pfiii --------------------------
	.section	.nv.info._Z14flashAttentionPKfS0_S0_Pfiii,"",@"SHT_CUDA_INFO"
	.sectionflags	@""
	.align	4


	//----- nvinfo : EIATTR_CUDA_API_VERSION
	.align		4
        /*0000*/ 	.byte	0x04, 0x37
        /*0002*/ 	.short	(.L_13 - .L_12)
.L_12:
        /*0004*/ 	.word	0x00000082


	//----- nvinfo : EIATTR_KPARAM_INFO
	.align		4
.L_13:
        /*0008*/ 	.byte	0x04, 0x17
        /*000a*/ 	.short	(.L_15 - .L_14)
.L_14:
        /*000c*/ 	.word	0x00000000
        /*0010*/ 	.short	0x0006
        /*0012*/ 	.short	0x0028
        /*0014*/ 	.byte	0x00, 0xf0, 0x11, 0x00


	//----- nvinfo : EIATTR_KPARAM_INFO
	.align		4
.L_15:
        /*0018*/ 	.byte	0x04, 0x17
        /*001a*/ 	.short	(.L_17 - .L_16)
.L_16:
        /*001c*/ 	.word	0x00000000
        /*0020*/ 	.short	0x0005
        /*0022*/ 	.short	0x0024
        /*0024*/ 	.byte	0x00, 0xf0, 0x11, 0x00


	//----- nvinfo : EIATTR_KPARAM_INFO
	.align		4
.L_17:
        /*0028*/ 	.byte	0x04, 0x17
        /*002a*/ 	.short	(.L_19 - .L_18)
.L_18:
        /*002c*/ 	.word	0x00000000
        /*0030*/ 	.short	0x0004
        /*0032*/ 	.short	0x0020
        /*0034*/ 	.byte	0x00, 0xf0, 0x11, 0x00


	//----- nvinfo : EIATTR_KPARAM_INFO
	.align		4
.L_19:
        /*0038*/ 	.byte	0x04, 0x17
        /*003a*/ 	.short	(.L_21 - .L_20)
.L_20:
        /*003c*/ 	.word	0x00000000
        /*0040*/ 	.short	0x0003
        /*0042*/ 	.short	0x0018
        /*0044*/ 	.byte	0x00, 0xf5, 0x21, 0x00


	//----- nvinfo : EIATTR_KPARAM_INFO
	.align		4
.L_21:
        /*0048*/ 	.byte	0x04, 0x17
        /*004a*/ 	.short	(.L_23 - .L_22)
.L_22:
        /*004c*/ 	.word	0x00000000
        /*0050*/ 	.short	0x0002
        /*0052*/ 	.short	0x0010
        /*0054*/ 	.byte	0x00, 0xf5, 0x21, 0x00


	//----- nvinfo : EIATTR_KPARAM_INFO
	.align		4
.L_23:
        /*0058*/ 	.byte	0x04, 0x17
        /*005a*/ 	.short	(.L_25 - .L_24)
.L_24:
        /*005c*/ 	.word	0x00000000
        /*0060*/ 	.short	0x0001
        /*0062*/ 	.short	0x0008
        /*0064*/ 	.byte	0x00, 0xf5, 0x21, 0x00


	//----- nvinfo : EIATTR_KPARAM_INFO
	.align		4
.L_25:
        /*0068*/ 	.byte	0x04, 0x17
        /*006a*/ 	.short	(.L_27 - .L_26)
.L_26:
        /*006c*/ 	.word	0x00000000
        /*0070*/ 	.short	0x0000
        /*0072*/ 	.short	0x0000
        /*0074*/ 	.byte	0x00, 0xf5, 0x21, 0x00


	//----- nvinfo : EIATTR_SPARSE_MMA_MASK
	.align		4
.L_27:
        /*0078*/ 	.byte	0x03, 0x50
        /*007a*/ 	.short	0x0000


	//----- nvinfo : EIATTR_MAXREG_COUNT
	.align		4
        /*007c*/ 	.byte	0x03, 0x1b
        /*007e*/ 	.short	0x00ff


	//----- nvinfo : EIATTR_NUM_BARRIERS
	.align		4
        /*0080*/ 	.byte	0x02, 0x4c
        /*0082*/ 	.byte	0x01
	.zero		1


	//----- nvinfo : EIATTR_MERCURY_ISA_VERSION
	.align		4
        /*0084*/ 	.byte	0x03, 0x5f
        /*0086*/ 	.short	0x0101


	//----- nvinfo : EIATTR_VRC_CTA_INIT_COUNT
	.align		4
        /*0088*/ 	.byte	0x02, 0x4a
	.zero		1
	.zero		1


	//----- nvinfo : EIATTR_EXIT_INSTR_OFFSETS
	.align		4
        /*008c*/ 	.byte	0x04, 0x1c
        /*008e*/ 	.short	(.L_29 - .L_28)


	//   ....[0]....
.L_28:
        /*0090*/ 	.word	0x00003450


	//----- nvinfo : EIATTR_CRS_STACK_SIZE
	.align		4
.L_29:
        /*0094*/ 	.byte	0x04, 0x1e
        /*0096*/ 	.short	(.L_31 - .L_30)
.L_30:
        /*0098*/ 	.word	0x00000000


	//----- nvinfo : EIATTR_CBANK_PARAM_SIZE
	.align		4
.L_31:
        /*009c*/ 	.byte	0x03, 0x19
        /*009e*/ 	.short	0x002c


	//----- nvinfo : EIATTR_PARAM_CBANK
	.align		4
        /*00a0*/ 	.byte	0x04, 0x0a
        /*00a2*/ 	.short	(.L_33 - .L_32)
	.align		4
.L_32:
        /*00a4*/ 	.word	index@(.nv.constant0._Z14flashAttentionPKfS0_S0_Pfiii)
        /*00a8*/ 	.short	0x0380
        /*00aa*/ 	.short	0x002c


	//----- nvinfo : EIATTR_SW_WAR
	.align		4
.L_33:
        /*00ac*/ 	.byte	0x04, 0x36
        /*00ae*/ 	.short	(.L_35 - .L_34)
.L_34:
        /*00b0*/ 	.word	0x00000008
.L_35:


//--------------------- .nv.callgraph             --------------------------
	.section	.nv.callgraph,"",@"SHT_CUDA_CALLGRAPH"
	.align	4
	.sectionentsize	8
	.align		4
        /*0000*/ 	.word	0x00000000
	.align		4
        /*0004*/ 	.word	0xffffffff
	.align		4
        /*0008*/ 	.word	0x00000000
	.align		4
        /*000c*/ 	.word	0xfffffffe
	.align		4
        /*0010*/ 	.word	0x00000000
	.align		4
        /*0014*/ 	.word	0xfffffffd
	.align		4
        /*0018*/ 	.word	0x00000000
	.align		4
        /*001c*/ 	.word	0xfffffffc


//--------------------- .text._Z14flashAttentionPKfS0_S0_Pfiii --------------------------
	.section	.text._Z14flashAttentionPKfS0_S0_Pfiii,"ax",@progbits
	.align	128
        .global         _Z14flashAttentionPKfS0_S0_Pfiii
        .type           _Z14flashAttentionPKfS0_S0_Pfiii,@function
        .size           _Z14flashAttentionPKfS0_S0_Pfiii,(.L_x_70 - _Z14flashAttentionPKfS0_S0_Pfiii)
        .other          _Z14flashAttentionPKfS0_S0_Pfiii,@"STO_CUDA_ENTRY STV_DEFAULT"
_Z14flashAttentionPKfS0_S0_Pfiii:
.text._Z14flashAttentionPKfS0_S0_Pfiii:
[----:B------:R-:W0:Y:S01]  /*0000*/  LDC R1, c[0x0][0x37c] ;  /* 0x0000df00ff017b82 */ /* 0x000e220000000800 */
[----:B------:R-:W1:Y:S01]  /*0010*/  LDCU UR4, c[0x0][0x3a8] ;  /* 0x00007500ff0477ac */ /* 0x000e620008000800 */
[----:B------:R-:W2:Y:S01]  /*0020*/  S2R R35, SR_TID.X ;  /* 0x0000000000237919 */ /* 0x000ea20000002100 */
[----:B0-----:R-:W-:Y:S01]  /*0030*/  VIADD R1, R1, 0xffffff80 ;  /* 0xffffff8001017836 */ /* 0x001fe20000000000 */
[----:B------:R-:W0:Y:S01]  /*0040*/  LDCU UR7, c[0x0][0x360] ;  /* 0x00006c00ff0777ac */ /* 0x000e220008000800 */
[----:B-1----:R-:W-:-:S04]  /*0050*/  I2FP.F32.S32 R0, UR4 ;  /* 0x0000000400007c45 */ /* 0x002fc80008201400 */
[----:B------:R1:W3:Y:S01]  /*0060*/  MUFU.RSQ R3, R0 ;  /* 0x0000000000037308 */ /* 0x0002e20000001400 */
[----:B------:R-:W-:-:S05]  /*0070*/  VIADD R2, R0, 0xf3000000 ;  /* 0xf300000000027836 */ /* 0x000fca0000000000 */
[----:B------:R-:W-:-:S13]  /*0080*/  ISETP.GT.U32.AND P0, PT, R2, 0x727fffff, PT ;  /* 0x727fffff0200780c */ /* 0x000fda0003f04070 */
[----:B0123--:R-:W-:Y:S05]  /*0090*/  @!P0 BRA `(.L_x_0) ;  /* 0x00000000000c8947 */ /* 0x00ffea0003800000 */
[----:B------:R-:W-:-:S07]  /*00a0*/  MOV R4, 0xc0 ;  /* 0x000000c000047802 */ /* 0x000fce0000000f00 */
[----:B------:R-:W-:Y:S05]  /*00b0*/  CALL.REL.NOINC `($__internal_1_$__cuda_sm20_sqrt_rn_f32_slowpath) ;  /* 0x0000003400bc7944 */ /* 0x000fea0003c00000 */
[----:B------:R-:W-:Y:S05]  /*00c0*/  BRA `(.L_x_1) ;  /* 0x0000000000107947 */ /* 0x000fea0003800000 */
.L_x_0:
[----:B------:R-:W-:Y:S01]  /*00d0*/  FMUL.FTZ R5, R0, R3 ;  /* 0x0000000300057220 */ /* 0x000fe20000410000 */
[----:B------:R-:W-:-:S03]  /*00e0*/  FMUL.FTZ R3, R3, 0.5 ;  /* 0x3f00000003037820 */ /* 0x000fc60000410000 */
[----:B------:R-:W-:-:S04]  /*00f0*/  FFMA R0, -R5, R5, R0 ;  /* 0x0000000505007223 */ /* 0x000fc80000000100 */
[----:B------:R-:W-:-:S07]  /*0100*/  FFMA R0, R0, R3, R5 ;  /* 0x0000000300007223 */ /* 0x000fce0000000005 */
.L_x_1:
[----:B------:R-:W-:-:S04]  /*0110*/  IADD3 R2, PT, PT, R0, 0x1800000, RZ ;  /* 0x0180000000027810 */ /* 0x000fc80007ffe0ff */
[----:B------:R-:W-:-:S04]  /*0120*/  LOP3.LUT R2, R2, 0x7f800000, RZ, 0xc0, !PT ;  /* 0x7f80000002027812 */ /* 0x000fc800078ec0ff */
[----:B------:R-:W-:-:S13]  /*0130*/  ISETP.GT.U32.AND P0, PT, R2, 0x1ffffff, PT ;  /* 0x01ffffff0200780c */ /* 0x000fda0003f04070 */
[----:B------:R-:W-:Y:S05]  /*0140*/  @P0 BRA `(.L_x_2) ;  /* 0x00000000000c0947 */ /* 0x000fea0003800000 */
[----:B------:R-:W-:-:S07]  /*0150*/  MOV R7, 0x170 ;  /* 0x0000017000077802 */ /* 0x000fce0000000f00 */
[----:B------:R-:W-:Y:S05]  /*0160*/  CALL.REL.NOINC `($__internal_0_$__cuda_sm20_rcp_rn_f32_slowpath) ;  /* 0x0000003000bc7944 */ /* 0x000fea0003c00000 */
[----:B------:R-:W-:Y:S05]  /*0170*/  BRA `(.L_x_3) ;  /* 0x0000000000107947 */ /* 0x000fea0003800000 */
.L_x_2:
[----:B------:R-:W0:Y:S02]  /*0180*/  MUFU.RCP R33, R0 ;  /* 0x0000000000217308 */ /* 0x000e240000001000 */
[----:B0-----:R-:W-:-:S04]  /*0190*/  FFMA R2, R33, R0, -1 ;  /* 0xbf80000021027423 */ /* 0x001fc80000000000 */
[----:B------:R-:W-:-:S04]  /*01a0*/  FADD.FTZ R2, -R2, -RZ ;  /* 0x800000ff02027221 */ /* 0x000fc80000010100 */
[----:B------:R-:W-:-:S07]  /*01b0*/  FFMA R33, R33, R2, R33 ;  /* 0x0000000221217223 */ /* 0x000fce0000000021 */
.L_x_3:
[----:B------:R-:W0:Y:S01]  /*01c0*/  LDCU UR4, c[0x0][0x3a8] ;  /* 0x00007500ff0477ac */ /* 0x000e220008000800 */
[----:B------:R-:W-:Y:S01]  /*01d0*/  BSSY.RECONVERGENT B0, `(.L_x_4) ;  /* 0x0000060000007945 */ /* 0x000fe20003800200 */
[----:B0-----:R-:W-:-:S05]  /*01e0*/  IMAD.U32 R3, RZ, RZ, UR4 ;  /* 0x00000004ff037e24 */ /* 0x001fca000f8e00ff */
[----:B------:R-:W-:-:S13]  /*01f0*/  ISETP.GE.AND P0, PT, R35, R3, PT ;  /* 0x000000032300720c */ /* 0x000fda0003f06270 */
[----:B------:R-:W-:Y:S05]  /*0200*/  @P0 BRA `(.L_x_5) ;  /* 0x0000000400700947 */ /* 0x000fea0003800000 */
[----:B------:R-:W0:Y:S01]  /*0210*/  I2F.U32.RP R6, UR7 ;  /* 0x0000000700067d06 */ /* 0x000e220008209000 */
[----:B------:R-:W-:Y:S01]  /*0220*/  VIADD R0, R35, UR7 ;  /* 0x0000000723007c36 */ /* 0x000fe20008000000 */
[----:B------:R-:W-:Y:S01]  /*0230*/  ISETP.NE.U32.AND P2, PT, RZ, UR7, PT ;  /* 0x00000007ff007c0c */ /* 0x000fe2000bf45070 */
[----:B------:R-:W-:Y:S03]  /*0240*/  BSSY.RECONVERGENT B1, `(.L_x_6) ;  /* 0x000002e000017945 */ /* 0x000fe60003800200 */
[CC--:B------:R-:W-:Y:S02]  /*0250*/  ISETP.GE.U32.AND P0, PT, R0.reuse, R3.reuse, PT ;  /* 0x000000030000720c */ /* 0x0c0fe40003f06070 */
[----:B------:R-:W-:Y:S02]  /*0260*/  VIMNMX.U32 R7, PT, PT, R0, R3, !PT ;  /* 0x0000000300077248 */ /* 0x000fe40007fe0000 */
[----:B------:R-:W-:-:S04]  /*0270*/  SEL R2, RZ, 0x1, P0 ;  /* 0x00000001ff027807 */ /* 0x000fc80000000000 */
[----:B------:R-:W-:Y:S01]  /*0280*/  IADD3 R7, PT, PT, R7, -R0, -R2 ;  /* 0x8000000007077210 */ /* 0x000fe20007ffe802 */
[----:B0-----:R-:W0:Y:S02]  /*0290*/  MUFU.RCP R6, R6 ;  /* 0x0000000600067308 */ /* 0x001e240000001000 */
[----:B0-----:R-:W-:-:S06]  /*02a0*/  VIADD R4, R6, 0xffffffe ;  /* 0x0ffffffe06047836 */ /* 0x001fcc0000000000 */
[----:B------:R0:W1:Y:S02]  /*02b0*/  F2I.FTZ.U32.TRUNC.NTZ R5, R4 ;  /* 0x0000000400057305 */ /* 0x000064000021f000 */
[----:B0-----:R-:W-:Y:S01]  /*02c0*/  IMAD.MOV.U32 R4, RZ, RZ, RZ ;  /* 0x000000ffff047224 */ /* 0x001fe200078e00ff */
[----:B-1----:R-:W-:-:S05]  /*02d0*/  IADD3 R9, PT, PT, RZ, -R5, RZ ;  /* 0x80000005ff097210 */ /* 0x002fca0007ffe0ff */
[----:B------:R-:W-:-:S04]  /*02e0*/  IMAD R9, R9, UR7, RZ ;  /* 0x0000000709097c24 */ /* 0x000fc8000f8e02ff */
[----:B------:R-:W-:-:S06]  /*02f0*/  IMAD.HI.U32 R6, R5, R9, R4 ;  /* 0x0000000905067227 */ /* 0x000fcc00078e0004 */
[----:B------:R-:W-:-:S05]  /*0300*/  IMAD.HI.U32 R5, R6, R7, RZ ;  /* 0x0000000706057227 */ /* 0x000fca00078e00ff */
[----:B------:R-:W-:-:S05]  /*0310*/  IADD3 R0, PT, PT, -R5, RZ, RZ ;  /* 0x000000ff05007210 */ /* 0x000fca0007ffe1ff */
[----:B------:R-:W-:-:S05]  /*0320*/  IMAD R7, R0, UR7, R7 ;  /* 0x0000000700077c24 */ /* 0x000fca000f8e0207 */
[----:B------:R-:W-:-:S13]  /*0330*/  ISETP.GE.U32.AND P0, PT, R7, UR7, PT ;  /* 0x0000000707007c0c */ /* 0x000fda000bf06070 */
[----:B------:R-:W-:Y:S02]  /*0340*/  @P0 VIADD R7, R7, -UR7 ;  /* 0x8000000707070c36 */ /* 0x000fe40008000000 */
[----:B------:R-:W-:-:S03]  /*0350*/  @P0 VIADD R5, R5, 0x1 ;  /* 0x0000000105050836 */ /* 0x000fc60000000000 */
[----:B------:R-:W-:-:S13]  /*0360*/  ISETP.GE.U32.AND P1, PT, R7, UR7, PT ;  /* 0x0000000707007c0c */ /* 0x000fda000bf26070 */
[----:B------:R-:W-:Y:S02]  /*0370*/  @P1 IADD3 R5, PT, PT, R5, 0x1, RZ ;  /* 0x0000000105051810 */ /* 0x000fe40007ffe0ff */
[----:B------:R-:W-:-:S05]  /*0380*/  @!P2 LOP3.LUT R5, RZ, UR7, RZ, 0x33, !PT ;  /* 0x00000007ff05ac12 */ /* 0x000fca000f8e33ff */
[----:B------:R-:W-:-:S05]  /*0390*/  IMAD.IADD R2, R2, 0x1, R5 ;  /* 0x0000000102027824 */ /* 0x000fca00078e0205 */
[C---:B------:R-:W-:Y:S02]  /*03a0*/  LOP3.LUT R0, R2.reuse, 0x3, RZ, 0xc0, !PT ;  /* 0x0000000302007812 */ /* 0x040fe400078ec0ff */
[----:B------:R-:W-:Y:S02]  /*03b0*/  ISETP.GE.U32.AND P1, PT, R2, 0x3, PT ;  /* 0x000000030200780c */ /* 0x000fe40003f26070 */
[----:B------:R-:W-:Y:S01]  /*03c0*/  ISETP.NE.AND P0, PT, R0, 0x3, PT ;  /* 0x000000030000780c */ /* 0x000fe20003f05270 */
[----:B------:R-:W-:-:S12]  /*03d0*/  IMAD.MOV.U32 R0, RZ, RZ, R35 ;  /* 0x000000ffff007224 */ /* 0x000fd800078e0023 */
[----:B------:R-:W-:Y:S05]  /*03e0*/  @!P0 BRA `(.L_x_7) ;  /* 0x00000000004c8947 */ /* 0x000fea0003800000 */
[----:B------:R-:W0:Y:S01]  /*03f0*/  S2R R5, SR_CgaCtaId ;  /* 0x0000000000057919 */ /* 0x000e220000008800 */
[----:B------:R-:W-:Y:S01]  /*0400*/  MOV R0, 0x400 ;  /* 0x0000040000007802 */ /* 0x000fe20000000f00 */
[----:B------:R-:W-:Y:S01]  /*0410*/  IMAD.MOV.U32 R4, RZ, RZ, RZ ;  /* 0x000000ffff047224 */ /* 0x000fe200078e00ff */
[----:B------:R-:W-:-:S04]  /*0420*/  IADD3 R2, PT, PT, R2, 0x1, RZ ;  /* 0x0000000102027810 */ /* 0x000fc80007ffe0ff */
[----:B------:R-:W-:Y:S02]  /*0430*/  LOP3.LUT R9, R2, 0x3, RZ, 0xc0, !PT ;  /* 0x0000000302097812 */ /* 0x000fe400078ec0ff */
[----:B0-----:R-:W-:Y:S01]  /*0440*/  LEA R5, R5, R0, 0x18 ;  /* 0x0000000005057211 */ /* 0x001fe200078ec0ff */
[----:B------:R-:W-:-:S07]  /*0450*/  IMAD.MOV.U32 R0, RZ, RZ, R35 ;  /* 0x000000ffff007224 */ /* 0x000fce00078e0023 */
.L_x_8:
[----:B0-----:R-:W-:Y:S01]  /*0460*/  LEA R2, R0, R5, 0x2 ;  /* 0x0000000500027211 */ /* 0x001fe200078e10ff */
[----:B------:R-:W-:Y:S02]  /*0470*/  VIADD R4, R4, 0x1 ;  /* 0x0000000104047836 */ /* 0x000fe40000000000 */
[----:B------:R-:W-:Y:S02]  /*0480*/  VIADD R0, R0, UR7 ;  /* 0x0000000700007c36 */ /* 0x000fe40008000000 */
[C---:B------:R-:W-:Y:S01]  /*0490*/  IMAD R6, R3.reuse, 0x4, R2 ;  /* 0x0000000403067824 */ /* 0x040fe200078e0202 */
[----:B------:R0:W-:Y:S01]  /*04a0*/  STS [R2+0x200], RZ ;  /* 0x000200ff02007388 */ /* 0x0001e20000000800 */
[----:B------:R-:W-:Y:S02]  /*04b0*/  ISETP.NE.AND P0, PT, R4, R9, PT ;  /* 0x000000090400720c */ /* 0x000fe40003f05270 */
[C---:B------:R-:W-:Y:S01]  /*04c0*/  IMAD R8, R3.reuse, 0x4, R6 ;  /* 0x0000000403087824 */ /* 0x040fe200078e0206 */
[----:B------:R0:W-:Y:S04]  /*04d0*/  STS [R6+0x200], RZ ;  /* 0x000200ff06007388 */ /* 0x0001e80000000800 */
[----:B------:R-:W-:Y:S01]  /*04e0*/  LEA R7, R3, R8, 0x2 ;  /* 0x0000000803077211 */ /* 0x000fe200078e10ff */
[----:B------:R0:W-:Y:S04]  /*04f0*/  STS [R8+0x200], RZ ;  /* 0x000200ff08007388 */ /* 0x0001e80000000800 */
[----:B------:R0:W-:Y:S01]  /*0500*/  STS [R7+0x200], RZ ;  /* 0x000200ff07007388 */ /* 0x0001e20000000800 */
[----:B------:R-:W-:Y:S05]  /*0510*/  @P0 BRA `(.L_x_8) ;  /* 0xfffffffc00d00947 */ /* 0x000fea000383ffff */
.L_x_7:
[----:B------:R-:W-:Y:S05]  /*0520*/  BSYNC.RECONVERGENT B1 ;  /* 0x0000000000017941 */ /* 0x000fea0003800200 */
.L_x_6:
[----:B------:R-:W-:Y:S05]  /*0530*/  @!P1 BRA `(.L_x_5) ;  /* 0x0000000000a49947 */ /* 0x000fea0003800000 */
[----:B------:R-:W1:Y:S01]  /*0540*/  S2R R5, SR_CgaCtaId ;  /* 0x0000000000057919 */ /* 0x000e620000008800 */
[----:B0-----:R-:W-:-:S04]  /*0550*/  MOV R2, 0x400 ;  /* 0x0000040000027802 */ /* 0x001fc80000000f00 */
[----:B-1----:R-:W-:-:S07]  /*0560*/  LEA R11, R5, R2, 0x18 ;  /* 0x00000002050b7211 */ /* 0x002fce00078ec0ff */
.L_x_9:
[----:B-1----:R-:W-:Y:S01]  /*0570*/  LEA R10, R0, R11, 0x2 ;  /* 0x0000000b000a7211 */ /* 0x002fe200078e10ff */
[----:B------:R-:W-:Y:S01]  /*0580*/  IMAD.U32 R5, RZ, RZ, UR7 ;  /* 0x00000007ff057e24 */ /* 0x000fe2000f8e00ff */
[----:B------:R-:W-:-:S03]  /*0590*/  MOV R7, UR7 ;  /* 0x0000000700077c02 */ /* 0x000fc60008000f00 */
[--C-:B------:R-:W-:Y:S01]  /*05a0*/  IMAD R2, R5, 0x4, R10.reuse ;  /* 0x0000000405027824 */ /* 0x100fe200078e020a */
[----:B------:R0:W-:Y:S01]  /*05b0*/  STS [R10+0x200], RZ ;  /* 0x000200ff0a007388 */ /* 0x0001e20000000800 */
[C---:B------:R-:W-:Y:S02]  /*05c0*/  IMAD R20, R3.reuse, 0x4, R10 ;  /* 0x0000000403147824 */ /* 0x040fe400078e020a */
[----:B------:R-:W-:Y:S01]  /*05d0*/  IMAD R4, R3, 0x4, R2 ;  /* 0x0000000403047824 */ /* 0x000fe200078e0202 */
[----:B------:R-:W-:Y:S01]  /*05e0*/  LEA R8, R7, R2, 0x2 ;  /* 0x0000000207087211 */ /* 0x000fe200078e10ff */
[C---:B------:R-:W-:Y:S01]  /*05f0*/  IMAD R22, R3.reuse, 0x4, R20 ;  /* 0x0000000403167824 */ /* 0x040fe200078e0214 */
[----:B------:R-:W-:Y:S01]  /*0600*/  STS [R20+0x200], RZ ;  /* 0x000200ff14007388 */ /* 0x000fe20000000800 */
[----:B------:R-:W-:Y:S01]  /*0610*/  IMAD R6, R3, 0x4, R4 ;  /* 0x0000000403067824 */ /* 0x000fe200078e0204 */
[----:B------:R-:W-:Y:S01]  /*0620*/  LEA R14, R5, R8, 0x2 ;  /* 0x00000008050e7211 */ /* 0x000fe200078e10ff */
[C---:B------:R-:W-:Y:S01]  /*0630*/  IMAD R13, R3.reuse, 0x4, R22 ;  /* 0x00000004030d7824 */ /* 0x040fe200078e0216 */
[----:B------:R-:W-:Y:S01]  /*0640*/  STS [R22+0x200], RZ ;  /* 0x000200ff16007388 */ /* 0x000fe20000000800 */
[C---:B0-----:R-:W-:Y:S01]  /*0650*/  IMAD R10, R3.reuse, 0x4, R8 ;  /* 0x00000004030a7824 */ /* 0x041fe200078e0208 */
[C---:B------:R-:W-:Y:S01]  /*0660*/  LEA R16, R3.reuse, R14, 0x2 ;  /* 0x0000000e03107211 */ /* 0x040fe200078e10ff */
[C---:B------:R-:W-:Y:S01]  /*0670*/  IMAD R5, R3.reuse, 0x4, R6 ;  /* 0x0000000403057824 */ /* 0x040fe200078e0206 */
[----:B------:R0:W-:Y:S01]  /*0680*/  STS [R13+0x200], RZ ;  /* 0x000200ff0d007388 */ /* 0x0001e20000000800 */
[C---:B------:R-:W-:Y:S01]  /*0690*/  IMAD R12, R3.reuse, 0x4, R10 ;  /* 0x00000004030c7824 */ /* 0x040fe200078e020a */
[----:B------:R-:W-:-:S02]  /*06a0*/  LEA R18, R3, R16, 0x2 ;  /* 0x0000001003127211 */ /* 0x000fc400078e10ff */
[----:B------:R1:W-:Y:S01]  /*06b0*/  STS [R2+0x200], RZ ;  /* 0x000200ff02007388 */ /* 0x0003e20000000800 */
[C---:B------:R-:W-:Y:S02]  /*06c0*/  IMAD R7, R3.reuse, 0x4, R12 ;  /* 0x0000000403077824 */ /* 0x040fe400078e020c */
[----:B------:R-:W-:Y:S01]  /*06d0*/  IMAD R9, R3, 0x4, R18 ;  /* 0x0000000403097824 */ /* 0x000fe200078e0212 */
[----:B------:R1:W-:Y:S01]  /*06e0*/  STS [R4+0x200], RZ ;  /* 0x000200ff04007388 */ /* 0x0003e20000000800 */
[----:B0-----:R-:W-:-:S03]  /*06f0*/  MOV R13, UR7 ;  /* 0x00000007000d7c02 */ /* 0x001fc60008000f00 */
[----:B------:R1:W-:Y:S02]  /*0700*/  STS [R6+0x200], RZ ;  /* 0x000200ff06007388 */ /* 0x0003e40000000800 */
[----:B------:R-:W-:Y:S02]  /*0710*/  IMAD R0, R13, 0x4, R0 ;  /* 0x000000040d007824 */ /* 0x000fe400078e0200 */
[----:B------:R1:W-:Y:S03]  /*0720*/  STS [R5+0x200], RZ ;  /* 0x000200ff05007388 */ /* 0x0003e60000000800 */
[----:B------:R-:W-:Y:S01]  /*0730*/  ISETP.GE.AND P0, PT, R0, R3, PT ;  /* 0x000000030000720c */ /* 0x000fe20003f06270 */
[----:B------:R1:W-:Y:S04]  /*0740*/  STS [R8+0x200], RZ ;  /* 0x000200ff08007388 */ /* 0x0003e80000000800 */
[----:B------:R1:W-:Y:S04]  /*0750*/  STS [R10+0x200], RZ ;  /* 0x000200ff0a007388 */ /* 0x0003e80000000800 */
[----:B------:R1:W-:Y:S04]  /*0760*/  STS [R12+0x200], RZ ;  /* 0x000200ff0c007388 */ /* 0x0003e80000000800 */
[----:B------:R1:W-:Y:S04]  /*0770*/  STS [R7+0x200], RZ ;  /* 0x000200ff07007388 */ /* 0x0003e80000000800 */
[----:B------:R1:W-:Y:S04]  /*0780*/  STS [R14+0x200], RZ ;  /* 0x000200ff0e007388 */ /* 0x0003e80000000800 */
[----:B------:R1:W-:Y:S04]  /*0790*/  STS [R16+0x200], RZ ;  /* 0x000200ff10007388 */ /* 0x0003e80000000800 */
[----:B------:R1:W-:Y:S04]  /*07a0*/  STS [R18+0x200], RZ ;  /* 0x000200ff12007388 */ /* 0x0003e80000000800 */
[----:B------:R1:W-:Y:S01]  /*07b0*/  STS [R9+0x200], RZ ;  /* 0x000200ff09007388 */ /* 0x0003e20000000800 */
[----:B------:R-:W-:Y:S05]  /*07c0*/  @!P0 BRA `(.L_x_9) ;  /* 0xfffffffc00688947 */ /* 0x000fea000383ffff */
.L_x_5:
[----:B------:R-:W-:Y:S05]  /*07d0*/  BSYNC.RECONVERGENT B0 ;  /* 0x0000000000007941 */ /* 0x000fea0003800200 */
.L_x_4:
[----:B------:R-:W2:Y:S01]  /*07e0*/  S2UR UR5, SR_CgaCtaId ;  /* 0x00000000000579c3 */ /* 0x000ea20000008800 */
[----:B------:R-:W-:Y:S01]  /*07f0*/  ISETP.GT.U32.AND P0, PT, R35, 0x3, PT ;  /* 0x000000032300780c */ /* 0x000fe20003f04070 */
[----:B------:R-:W-:Y:S01]  /*0800*/  UMOV UR4, 0x400 ;  /* 0x0000040000047882 */ /* 0x000fe20000000000 */
[----:B------:R-:W-:Y:S01]  /*0810*/  BSSY.RECONVERGENT B0, `(.L_x_10) ;  /* 0x000000c000007945 */ /* 0x000fe20003800200 */
[----:B--2---:R-:W-:-:S06]  /*0820*/  ULEA UR4, UR5, UR4, 0x18 ;  /* 0x0000000405047291 */ /* 0x004fcc000f8ec0ff */
[----:B------:R-:W-:-:S04]  /*0830*/  LEA R31, R3, UR4, 0x4 ;  /* 0x00000004031f7c11 */ /* 0x000fc8000f8e20ff */
[----:B------:R-:W-:Y:S05]  /*0840*/  @P0 BRA `(.L_x_11) ;  /* 0x0000000000200947 */ /* 0x000fea0003800000 */
[----:B------:R-:W-:Y:S01]  /*0850*/  IMAD.MOV.U32 R0, RZ, RZ, R35 ;  /* 0x000000ffff007224 */ /* 0x000fe200078e0023 */
[----:B-1----:R-:W-:-:S07]  /*0860*/  MOV R5, 0xff800000 ;  /* 0xff80000000057802 */ /* 0x002fce0000000f00 */
.L_x_12:
[C---:B0-----:R-:W-:Y:S02]  /*0870*/  IMAD R2, R0.reuse, 0x4, R31 ;  /* 0x0000000400027824 */ /* 0x041fe400078e021f */
[----:B------:R-:W-:-:S03]  /*0880*/  VIADD R0, R0, UR7 ;  /* 0x0000000700007c36 */ /* 0x000fc60008000000 */
[----:B------:R2:W-:Y:S02]  /*0890*/  STS [R2+0x200], R5 ;  /* 0x0002000502007388 */ /* 0x0005e40000000800 */
[----:B------:R-:W-:Y:S02]  /*08a0*/  ISETP.GE.U32.AND P0, PT, R0, 0x4, PT ;  /* 0x000000040000780c */ /* 0x000fe40003f06070 */
[----:B------:R2:W-:Y:S11]  /*08b0*/  STS [R2+0x220], RZ ;  /* 0x000220ff02007388 */ /* 0x0005f60000000800 */
[----:B--2---:R-:W-:Y:S05]  /*08c0*/  @!P0 BRA `(.L_x_12) ;  /* 0xfffffffc00e88947 */ /* 0x004fea000383ffff */
.L_x_11:
[----:B------:R-:W-:Y:S05]  /*08d0*/  BSYNC.RECONVERGENT B0 ;  /* 0x0000000000007941 */ /* 0x000fea0003800200 */
.L_x_10:
[----:B------:R-:W2:Y:S01]  /*08e0*/  LDCU UR4, c[0x0][0x3a4] ;  /* 0x00007480ff0477ac */ /* 0x000ea20008000800 */
[----:B------:R-:W3:Y:S01]  /*08f0*/  LDCU.64 UR8, c[0x0][0x358] ;  /* 0x00006b00ff0877ac */ /* 0x000ee20008000a00 */
[----:B--2---:R-:W-:Y:S01]  /*0900*/  UISETP.GE.AND UP0, UPT, UR4, 0x1, UPT ;  /* 0x000000010400788c */ /* 0x004fe2000bf06270 */
[----:B------:R-:W-:Y:S08]  /*0910*/  BAR.SYNC.DEFER_BLOCKING 0x0 ;  /* 0x0000000000007b1d */ /* 0x000ff00000010000 */
[----:B---3--:R-:W-:Y:S05]  /*0920*/  BRA.U !UP0, `(.L_x_13) ;  /* 0x0000002508f07547 */ /* 0x008fea000b800000 */
[----:B-1----:R-:W1:Y:S01]  /*0930*/  I2F.U32.RP R5, UR7 ;  /* 0x0000000700057d06 */ /* 0x002e620008209000 */
[----:B------:R-:W-:Y:S01]  /*0940*/  VIADD R4, R35, UR7 ;  /* 0x0000000723047c36 */ /* 0x000fe20008000000 */
[----:B------:R-:W2:Y:S01]  /*0950*/  LDCU UR5, c[0x0][0x3a0] ;  /* 0x00007400ff0577ac */ /* 0x000ea20008000800 */
[----:B------:R-:W3:Y:S01]  /*0960*/  S2UR UR4, SR_CTAID.X ;  /* 0x00000000000479c3 */ /* 0x000ee20000002500 */
[----:B------:R-:W-:Y:S01]  /*0970*/  ISETP.NE.U32.AND P1, PT, RZ, UR7, PT ;  /* 0x00000007ff007c0c */ /* 0x000fe2000bf25070 */
[----:B------:R-:W-:Y:S01]  /*0980*/  IMAD.MOV.U32 R27, RZ, RZ, RZ ;  /* 0x000000ffff1b7224 */ /* 0x000fe200078e00ff */
[C---:B------:R-:W-:Y:S02]  /*0990*/  ISETP.GE.U32.AND P0, PT, R4.reuse, 0x80, PT ;  /* 0x000000800400780c */ /* 0x040fe40003f06070 */
[----:B------:R-:W-:Y:S02]  /*09a0*/  VIMNMX.U32 R0, PT, PT, R4, 0x80, !PT ;  /* 0x0000008004007848 */ /* 0x000fe40007fe0000 */
[----:B------:R-:W-:-:S04]  /*09b0*/  SEL R29, RZ, 0x1, P0 ;  /* 0x00000001ff1d7807 */ /* 0x000fc80000000000 */
[----:B------:R-:W-:Y:S01]  /*09c0*/  IADD3 R0, PT, PT, R0, -R4, -R29 ;  /* 0x8000000400007210 */ /* 0x000fe20007ffe81d */
[----:B-1----:R-:W0:Y:S01]  /*09d0*/  MUFU.RCP R5, R5 ;  /* 0x0000000500057308 */ /* 0x002e220000001000 */
[----:B------:R-:W1:Y:S01]  /*09e0*/  S2R R4, SR_CTAID.X ;  /* 0x0000000000047919 */ /* 0x000e620000002500 */
[----:B---3--:R-:W-:Y:S01]  /*09f0*/  ULEA UR4, UR4, 0x1, 0x2 ;  /* 0x0000000104047891 */ /* 0x008fe2000f8e10ff */
[----:B0-----:R-:W-:-:S05]  /*0a00*/  IADD3 R2, PT, PT, R5, 0xffffffe, RZ ;  /* 0x0ffffffe05027810 */ /* 0x001fca0007ffe0ff */
[----:B------:R0:W3:Y:S02]  /*0a10*/  F2I.FTZ.U32.TRUNC.NTZ R3, R2 ;  /* 0x0000000200037305 */ /* 0x0000e4000021f000 */
[----:B0-----:R-:W-:Y:S02]  /*0a20*/  HFMA2 R2, -RZ, RZ, 0, 0 ;  /* 0x00000000ff027431 */ /* 0x001fe400000001ff */
[----:B---3--:R-:W-:-:S04]  /*0a30*/  IMAD.MOV R7, RZ, RZ, -R3 ;  /* 0x000000ffff077224 */ /* 0x008fc800078e0a03 */
[----:B------:R-:W-:-:S04]  /*0a40*/  IMAD R7, R7, UR7, RZ ;  /* 0x0000000707077c24 */ /* 0x000fc8000f8e02ff */
[----:B------:R-:W-:-:S06]  /*0a50*/  IMAD.HI.U32 R7, R3, R7, R2 ;  /* 0x0000000703077227 */ /* 0x000fcc00078e0002 */
[----:B------:R-:W-:-:S04]  /*0a60*/  IMAD.HI.U32 R2, R7, R0, RZ ;  /* 0x0000000007027227 */ /* 0x000fc800078e00ff */
[----:B------:R-:W-:-:S04]  /*0a70*/  IMAD.MOV R3, RZ, RZ, -R2 ;  /* 0x000000ffff037224 */ /* 0x000fc800078e0a02 */
[----:B------:R-:W-:-:S05]  /*0a80*/  IMAD R0, R3, UR7, R0 ;  /* 0x0000000703007c24 */ /* 0x000fca000f8e0200 */
[----:B------:R-:W-:-:S13]  /*0a90*/  ISETP.GE.U32.AND P0, PT, R0, UR7, PT ;  /* 0x0000000700007c0c */ /* 0x000fda000bf06070 */
[----:B------:R-:W-:Y:S02]  /*0aa0*/  @P0 VIADD R0, R0, -UR7 ;  /* 0x8000000700000c36 */ /* 0x000fe40008000000 */
[----:B------:R-:W-:-:S03]  /*0ab0*/  @P0 VIADD R2, R2, 0x1 ;  /* 0x0000000102020836 */ /* 0x000fc60000000000 */
[----:B------:R-:W-:Y:S02]  /*0ac0*/  ISETP.GE.U32.AND P2, PT, R0, UR7, PT ;  /* 0x0000000700007c0c */ /* 0x000fe4000bf46070 */
[----:B-1----:R-:W-:-:S04]  /*0ad0*/  LEA R0, R4, R35, 0x2 ;  /* 0x0000002304007211 */ /* 0x002fc800078e10ff */
[----:B--2---:R-:W-:-:S04]  /*0ae0*/  ISETP.GE.AND P0, PT, R0, UR5, PT ;  /* 0x0000000500007c0c */ /* 0x004fc8000bf06270 */
[----:B------:R-:W-:-:S03]  /*0af0*/  ISETP.LT.U32.AND P0, PT, R35, 0x4, !P0 ;  /* 0x000000042300780c */ /* 0x000fc60004701070 */
[----:B------:R-:W-:Y:S01]  /*0b00*/  @P2 VIADD R2, R2, 0x1 ;  /* 0x0000000102022836 */ /* 0x000fe20000000000 */
[----:B------:R-:W-:-:S04]  /*0b10*/  @!P1 LOP3.LUT R2, RZ, UR7, RZ, 0x33, !PT ;  /* 0x00000007ff029c12 */ /* 0x000fc8000f8e33ff */
[----:B------:R-:W-:-:S07]  /*0b20*/  IADD3 R29, PT, PT, R29, R2, RZ ;  /* 0x000000021d1d7210 */ /* 0x000fce0007ffe0ff */
.L_x_44:
[----:B------:R-:W-:Y:S01]  /*0b30*/  ISETP.GT.U32.AND P1, PT, R35, 0x7f, PT ;  /* 0x0000007f2300780c */ /* 0x000fe20003f24070 */
[----:B------:R-:W-:-:S12]  /*0b40*/  BSSY.RECONVERGENT B0, `(.L_x_14) ;  /* 0x000002d000007945 */ /* 0x000fd80003800200 */
[----:B0-2--5:R-:W-:Y:S05]  /*0b50*/  @P1 BRA `(.L_x_15) ;  /* 0x0000000000ac1947 */ /* 0x025fea0003800000 */
[C---:B------:R-:W-:Y:S01]  /*0b60*/  LOP3.LUT R3, R29.reuse, 0x3, RZ, 0xc0, !PT ;  /* 0x000000031d037812 */ /* 0x040fe200078ec0ff */
[----:B------:R-:W-:Y:S01]  /*0b70*/  BSSY.RECONVERGENT B1, `(.L_x_16) ;  /* 0x0000016000017945 */ /* 0x000fe20003800200 */
[----:B------:R-:W-:Y:S01]  /*0b80*/  ISETP.GE.U32.AND P1, PT, R29, 0x3, PT ;  /* 0x000000031d00780c */ /* 0x000fe20003f26070 */
[----:B------:R-:W-:Y:S01]  /*0b90*/  IMAD.MOV.U32 R0, RZ, RZ, R35 ;  /* 0x000000ffff007224 */ /* 0x000fe200078e0023 */
[----:B------:R-:W-:-:S13]  /*0ba0*/  ISETP.NE.AND P2, PT, R3, 0x3, PT ;  /* 0x000000030300780c */ /* 0x000fda0003f45270 */
[----:B------:R-:W-:Y:S05]  /*0bb0*/  @!P2 BRA `(.L_x_17) ;  /* 0x000000000044a947 */ /* 0x000fea0003800000 */
[----:B------:R-:W0:Y:S01]  /*0bc0*/  S2UR UR6, SR_CgaCtaId ;  /* 0x00000000000679c3 */ /* 0x000e220000008800 */
[----:B------:R-:W-:Y:S01]  /*0bd0*/  UMOV UR5, 0x400 ;  /* 0x0000040000057882 */ /* 0x000fe20000000000 */
[----:B------:R-:W-:Y:S02]  /*0be0*/  ISETP.NE.AND P2, PT, R3, RZ, PT ;  /* 0x000000ff0300720c */ /* 0x000fe40003f45270 */
[----:B------:R-:W-:Y:S01]  /*0bf0*/  IADD3 R0, PT, PT, R35, UR7, RZ ;  /* 0x0000000723007c10 */ /* 0x000fe2000fffe0ff */
[----:B0-----:R-:W-:-:S06]  /*0c00*/  ULEA UR5, UR6, UR5, 0x18 ;  /* 0x0000000506057291 */ /* 0x001fcc000f8ec0ff */
[----:B------:R-:W-:-:S05]  /*0c10*/  LEA R2, R35, UR5, 0x2 ;  /* 0x0000000523027c11 */ /* 0x000fca000f8e10ff */
[----:B------:R0:W-:Y:S01]  /*0c20*/  STS [R2], RZ ;  /* 0x000000ff02007388 */ /* 0x0001e20000000800 */
[----:B------:R-:W-:Y:S05]  /*0c30*/  @!P2 BRA `(.L_x_17) ;  /* 0x000000000024a947 */ /* 0x000fea0003800000 */
[----:B------:R-:W-:Y:S01]  /*0c40*/  ISETP.NE.AND P2, PT, R3, 0x1, PT ;  /* 0x000000010300780c */ /* 0x000fe20003f45270 */
[----:B------:R-:W-:Y:S02]  /*0c50*/  IMAD.U32 R3, RZ, RZ, UR7 ;  /* 0x00000007ff037e24 */ /* 0x000fe4000f8e00ff */
[----:B------:R-:W-:Y:S02]  /*0c60*/  IMAD.U32 R4, RZ, RZ, UR7 ;  /* 0x00000007ff047e24 */ /* 0x000fe4000f8e00ff */
[----:B------:R-:W-:Y:S01]  /*0c70*/  VIADD R0, R0, UR7 ;  /* 0x0000000700007c36 */ /* 0x000fe20008000000 */
[----:B------:R-:W-:-:S05]  /*0c80*/  LEA R3, R3, R2, 0x2 ;  /* 0x0000000203037211 */ /* 0x000fca00078e10ff */
[----:B------:R1:W-:Y:S02]  /*0c90*/  STS [R3], RZ ;  /* 0x000000ff03007388 */ /* 0x0003e40000000800 */
[----:B0-----:R-:W-:Y:S01]  /*0ca0*/  @P2 IMAD R2, R4, 0x4, R3 ;  /* 0x0000000404022824 */ /* 0x001fe200078e0203 */
[----:B------:R-:W-:-:S04]  /*0cb0*/  @P2 IADD3 R0, PT, PT, R0, UR7, RZ ;  /* 0x0000000700002c10 */ /* 0x000fc8000fffe0ff */
[----:B------:R1:W-:Y:S03]  /*0cc0*/  @P2 STS [R2], RZ ;  /* 0x000000ff02002388 */ /* 0x0003e60000000800 */
.L_x_17:
[----:B------:R-:W-:Y:S05]  /*0cd0*/  BSYNC.RECONVERGENT B1 ;  /* 0x0000000000017941 */ /* 0x000fea0003800200 */
.L_x_16:
[----:B------:R-:W-:Y:S05]  /*0ce0*/  @!P1 BRA `(.L_x_15) ;  /* 0x0000000000489947 */ /* 0x000fea0003800000 */
[----:B-1----:R-:W1:Y:S01]  /*0cf0*/  S2R R3, SR_CgaCtaId ;  /* 0x0000000000037919 */ /* 0x002e620000008800 */
[----:B0-----:R-:W-:-:S04]  /*0d00*/  MOV R2, 0x400 ;  /* 0x0000040000027802 */ /* 0x001fc80000000f00 */
[----:B-1----:R-:W-:-:S07]  /*0d10*/  LEA R7, R3, R2, 0x18 ;  /* 0x0000000203077211 */ /* 0x002fce00078ec0ff */
.L_x_18:
[----:B------:R-:W-:Y:S01]  /*0d20*/  IMAD R2, R0, 0x4, R7 ;  /* 0x0000000400027824 */ /* 0x000fe200078e0207 */
[----:B------:R-:W-:Y:S01]  /*0d30*/  MOV R4, UR7 ;  /* 0x0000000700047c02 */ /* 0x000fe20008000f00 */
[----:B------:R-:W-:Y:S02]  /*0d40*/  IMAD.U32 R3, RZ, RZ, UR7 ;  /* 0x00000007ff037e24 */ /* 0x000fe4000f8e00ff */
[----:B------:R-:W-:Y:S01]  /*0d50*/  IMAD.U32 R5, RZ, RZ, UR7 ;  /* 0x00000007ff057e24 */ /* 0x000fe2000f8e00ff */
[----:B------:R2:W-:Y:S01]  /*0d60*/  STS [R2], RZ ;  /* 0x000000ff02007388 */ /* 0x0005e20000000800 */
[----:B------:R-:W-:Y:S02]  /*0d70*/  IMAD R3, R3, 0x4, R2 ;  /* 0x0000000403037824 */ /* 0x000fe400078e0202 */
[----:B------:R-:W-:-:S03]  /*0d80*/  IMAD.U32 R9, RZ, RZ, UR7 ;  /* 0x00000007ff097e24 */ /* 0x000fc6000f8e00ff */
[----:B------:R-:W-:Y:S01]  /*0d90*/  LEA R4, R4, R3, 0x2 ;  /* 0x0000000304047211 */ /* 0x000fe200078e10ff */
[----:B------:R2:W-:Y:S01]  /*0da0*/  STS [R3], RZ ;  /* 0x000000ff03007388 */ /* 0x0005e20000000800 */
[----:B------:R-:W-:-:S03]  /*0db0*/  LEA R0, R9, R0, 0x2 ;  /* 0x0000000009007211 */ /* 0x000fc600078e10ff */
[----:B------:R-:W-:Y:S01]  /*0dc0*/  IMAD R5, R5, 0x4, R4 ;  /* 0x0000000405057824 */ /* 0x000fe200078e0204 */
[----:B------:R2:W-:Y:S01]  /*0dd0*/  STS [R4], RZ ;  /* 0x000000ff04007388 */ /* 0x0005e20000000800 */
[----:B------:R-:W-:-:S03]  /*0de0*/  ISETP.GE.U32.AND P1, PT, R0, 0x80, PT ;  /* 0x000000800000780c */ /* 0x000fc60003f26070 */
[----:B------:R2:W-:Y:S10]  /*0df0*/  STS [R5], RZ ;  /* 0x000000ff05007388 */ /* 0x0005f40000000800 */
[----:B--2---:R-:W-:Y:S05]  /*0e00*/  @!P1 BRA `(.L_x_18) ;  /* 0xfffffffc00c49947 */ /* 0x004fea000383ffff */
.L_x_15:
[----:B------:R-:W-:Y:S05]  /*0e10*/  BSYNC.RECONVERGENT B0 ;  /* 0x0000000000007941 */ /* 0x000fea0003800200 */
.L_x_14:
[----:B------:R-:W1:Y:S02]  /*0e20*/  LDCU UR5, c[0x0][0x3a8] ;  /* 0x00007500ff0577ac */ /* 0x000e640008000800 */
[----:B-1----:R-:W-:Y:S01]  /*0e30*/  IMAD.U32 R3, RZ, RZ, UR5 ;  /* 0x00000005ff037e24 */ /* 0x002fe2000f8e00ff */
[----:B------:R-:W-:Y:S04]  /*0e40*/  BAR.SYNC.DEFER_BLOCKING 0x0 ;  /* 0x0000000000007b1d */ /* 0x000fe80000010000 */
[----:B------:R-:W-:-:S13]  /*0e50*/  ISETP.GE.AND P1, PT, R35, R3, PT ;  /* 0x000000032300720c */ /* 0x000fda0003f26270 */
[----:B------:R-:W-:Y:S05]  /*0e60*/  @P1 BRA `(.L_x_19) ;  /* 0x00000018009c1947 */ /* 0x000fea0003800000 */
[C---:B------:R-:W-:Y:S01]  /*0e70*/  IMAD R25, R27.reuse, R3, R3 ;  /* 0x000000031b197224 */ /* 0x040fe200078e0203 */
[----:B------:R-:W-:Y:S01]  /*0e80*/  IADD3 R10, PT, PT, R27, 0x1, RZ ;  /* 0x000000011b0a7810 */ /* 0x000fe20007ffe0ff */
[----:B------:R-:W-:Y:S02]  /*0e90*/  IMAD.MOV.U32 R9, RZ, RZ, R35 ;  /* 0x000000ffff097224 */ /* 0x000fe400078e0023 */
[----:B------:R-:W-:-:S05]  /*0ea0*/  IMAD.IADD R23, R25, 0x1, R3 ;  /* 0x0000000119177824 */ /* 0x000fca00078e0203 */
[----:B------:R-:W-:-:S05]  /*0eb0*/  IADD3 R21, PT, PT, R23, R3, RZ ;  /* 0x0000000317157210 */ /* 0x000fca0007ffe0ff */
[----:B------:R-:W-:-:S04]  /*0ec0*/  IMAD.IADD R19, R21, 0x1, R3 ;  /* 0x0000000115137824 */ /* 0x000fc800078e0203 */
        /* <DEDUP_REMOVED lines=24> */
[----:B------:R-:W-:-:S04]  /*1050*/  IMAD.IADD R12, R14, 0x1, R3 ;  /* 0x000000010e0c7824 */ /* 0x000fc800078e0203 */
[----:B------:R-:W-:-:S07]  /*1060*/  IMAD.IADD R8, R12, 0x1, R3 ;  /* 0x000000010c087824 */ /* 0x000fce00078e0203 */
.L_x_33:
[----:B------:R-:W1:Y:S01]  /*1070*/  LDCU UR6, c[0x0][0x3a4] ;  /* 0x00007480ff0677ac */ /* 0x000e620008000800 */
[----:B-----5:R-:W-:Y:S01]  /*1080*/  CS2R R4, SRZ ;  /* 0x0000000000047805 */ /* 0x020fe2000001ff00 */
[----:B------:R-:W2:Y:S01]  /*1090*/  LDCU UR10, c[0x0][0x3a8] ;  /* 0x00007500ff0a77ac */ /* 0x000ea20008000800 */
[----:B------:R-:W-:Y:S02]  /*10a0*/  IMAD.MOV.U32 R37, RZ, RZ, RZ ;  /* 0x000000ffff257224 */ /* 0x000fe400078e00ff */
[----:B------:R-:W-:Y:S02]  /*10b0*/  VIADD R0, R27, 0x2 ;  /* 0x000000021b007836 */ /* 0x000fe40000000000 */
[----:B------:R-:W-:Y:S01]  /*10c0*/  IMAD.MOV.U32 R51, RZ, RZ, RZ ;  /* 0x000000ffff337224 */ /* 0x000fe200078e00ff */
[----:B------:R-:W-:Y:S01]  /*10d0*/  MOV R49, RZ ;  /* 0x000000ff00317202 */ /* 0x000fe20000000f00 */
[----:B------:R-:W-:Y:S01]  /*10e0*/  HFMA2 R41, -RZ, RZ, 0, 0 ;  /* 0x00000000ff297431 */ /* 0x000fe200000001ff */
[----:B------:R-:W-:Y:S01]  /*10f0*/  MOV R43, RZ ;  /* 0x000000ff002b7202 */ /* 0x000fe20000000f00 */
[----:B------:R-:W-:-:S02]  /*1100*/  HFMA2 R47, -RZ, RZ, 0, 0 ;  /* 0x00000000ff2f7431 */ /* 0x000fc400000001ff */
[----:B------:R-:W-:Y:S01]  /*1110*/  IMAD.MOV.U32 R45, RZ, RZ, RZ ;  /* 0x000000ffff2d7224 */ /* 0x000fe200078e00ff */
[----:B------:R-:W3:Y:S01]  /*1120*/  LDCU UR5, c[0x0][0x3a0] ;  /* 0x00007400ff0577ac */ /* 0x000ee20008000800 */
[----:B-1----:R-:W-:-:S13]  /*1130*/  ISETP.GE.AND P1, PT, R27, UR6, PT ;  /* 0x000000061b007c0c */ /* 0x002fda000bf26270 */
[----:B0-----:R-:W0:Y:S01]  /*1140*/  @!P1 LDC.64 R2, c[0x0][0x388] ;  /* 0x0000e200ff029b82 */ /* 0x001e220000000a00 */
[----:B--2---:R-:W-:-:S04]  /*1150*/  @!P1 IMAD R7, R27, UR10, R9 ;  /* 0x0000000a1b079c24 */ /* 0x004fc8000f8e0209 */
[----:B0-----:R-:W-:-:S05]  /*1160*/  @!P1 IMAD.WIDE R6, R7, 0x4, R2 ;  /* 0x0000000407069825 */ /* 0x001fca00078e0202 */
[----:B------:R0:W2:Y:S01]  /*1170*/  @!P1 LDG.E R5, desc[UR8][R6.64] ;  /* 0x0000000806059981 */ /* 0x0000a2000c1e1900 */
[----:B------:R-:W-:-:S13]  /*1180*/  ISETP.GE.AND P1, PT, R10, UR6, PT ;  /* 0x000000060a007c0c */ /* 0x000fda000bf26270 */
[----:B------:R-:W0:Y:S01]  /*1190*/  @!P1 LDC.64 R2, c[0x0][0x388] ;  /* 0x0000e200ff029b82 */ /* 0x000e220000000a00 */
[----:B------:R-:W-:-:S05]  /*11a0*/  @!P1 IADD3 R39, PT, PT, R25, R9, RZ ;  /* 0x0000000919279210 */ /* 0x000fca0007ffe0ff */
[----:B0-----:R-:W-:-:S05]  /*11b0*/  @!P1 IMAD.WIDE R6, R39, 0x4, R2 ;  /* 0x0000000427069825 */ /* 0x001fca00078e0202 */
[----:B------:R0:W4:Y:S01]  /*11c0*/  @!P1 LDG.E R37, desc[UR8][R6.64] ;  /* 0x0000000806259981 */ /* 0x000122000c1e1900 */
[----:B------:R-:W-:-:S13]  /*11d0*/  ISETP.GE.AND P1, PT, R0, UR6, PT ;  /* 0x0000000600007c0c */ /* 0x000fda000bf26270 */
[----:B------:R-:W1:Y:S01]  /*11e0*/  @!P1 LDC.64 R2, c[0x0][0x388] ;  /* 0x0000e200ff029b82 */ /* 0x000e620000000a00 */
[----:B------:R-:W-:Y:S01]  /*11f0*/  @!P1 IADD3 R39, PT, PT, R23, R9, RZ ;  /* 0x0000000917279210 */ /* 0x000fe20007ffe0ff */
[----:B------:R-:W-:-:S05]  /*1200*/  VIADD R0, R27, 0x3 ;  /* 0x000000031b007836 */ /* 0x000fca0000000000 */
[----:B------:R-:W-:-:S13]  /*1210*/  ISETP.GE.AND P2, PT, R0, UR6, PT ;  /* 0x0000000600007c0c */ /* 0x000fda000bf46270 */
[----:B0-----:R-:W0:Y:S01]  /*1220*/  @!P2 LDC.64 R6, c[0x0][0x388] ;  /* 0x0000e200ff06ab82 */ /* 0x001e220000000a00 */
[----:B-1----:R-:W-:-:S05]  /*1230*/  @!P1 IMAD.WIDE R2, R39, 0x4, R2 ;  /* 0x0000000427029825 */ /* 0x002fca00078e0202 */
[----:B------:R1:W3:Y:S01]  /*1240*/  @!P1 LDG.E R51, desc[UR8][R2.64] ;  /* 0x0000000802339981 */ /* 0x0002e2000c1e1900 */
[----:B------:R-:W-:Y:S01]  /*1250*/  IADD3 R0, PT, PT, R27, 0x4, RZ ;  /* 0x000000041b007810 */ /* 0x000fe20007ffe0ff */
[----:B------:R-:W-:-:S03]  /*1260*/  @!P2 IMAD.IADD R39, R21, 0x1, R9 ;  /* 0x000000011527a824 */ /* 0x000fc600078e0209 */
[----:B------:R-:W-:Y:S01]  /*1270*/  ISETP.GE.AND P3, PT, R0, UR6, PT ;  /* 0x0000000600007c0c */ /* 0x000fe2000bf66270 */
[----:B------:R-:W-:-:S05]  /*1280*/  VIADD R0, R27, 0x5 ;  /* 0x000000051b007836 */ /* 0x000fca0000000000 */
[----:B------:R-:W-:Y:S01]  /*1290*/  ISETP.GE.AND P1, PT, R0, UR6, PT ;  /* 0x0000000600007c0c */ /* 0x000fe2000bf26270 */
[----:B0-----:R-:W-:-:S06]  /*12a0*/  @!P2 IMAD.WIDE R6, R39, 0x4, R6 ;  /* 0x000000042706a825 */ /* 0x001fcc00078e0206 */
[----:B-1----:R-:W0:Y:S01]  /*12b0*/  @!P3 LDC.64 R2, c[0x0][0x388] ;  /* 0x0000e200ff02bb82 */ /* 0x002e220000000a00 */
[----:B------:R1:W3:Y:S01]  /*12c0*/  @!P2 LDG.E R49, desc[UR8][R6.64] ;  /* 0x000000080631a981 */ /* 0x0002e2000c1e1900 */
[----:B------:R-:W-:Y:S02]  /*12d0*/  VIADD R0, R27, 0x6 ;  /* 0x000000061b007836 */ /* 0x000fe40000000000 */
[----:B------:R-:W-:-:S03]  /*12e0*/  @!P3 IMAD.IADD R39, R19, 0x1, R9 ;  /* 0x000000011327b824 */ /* 0x000fc600078e0209 */
[----:B------:R-:W-:Y:S01]  /*12f0*/  ISETP.GE.AND P2, PT, R0, UR6, PT ;  /* 0x0000000600007c0c */ /* 0x000fe2000bf46270 */
[----:B-1----:R-:W1:Y:S01]  /*1300*/  @!P1 LDC.64 R6, c[0x0][0x388] ;  /* 0x0000e200ff069b82 */ /* 0x002e620000000a00 */
[----:B0-----:R-:W-:-:S05]  /*1310*/  @!P3 IMAD.WIDE R2, R39, 0x4, R2 ;  /* 0x000000042702b825 */ /* 0x001fca00078e0202 */
[----:B------:R0:W3:Y:S01]  /*1320*/  @!P3 LDG.E R41, desc[UR8][R2.64] ;  /* 0x000000080229b981 */ /* 0x0000e2000c1e1900 */
[----:B------:R-:W-:Y:S02]  /*1330*/  VIADD R0, R27, 0x7 ;  /* 0x000000071b007836 */ /* 0x000fe40000000000 */
[----:B------:R-:W-:-:S03]  /*1340*/  @!P1 IMAD.IADD R39, R17, 0x1, R9 ;  /* 0x0000000111279824 */ /* 0x000fc600078e0209 */
[----:B------:R-:W-:Y:S01]  /*1350*/  ISETP.GE.AND P3, PT, R0, UR6, PT ;  /* 0x0000000600007c0c */ /* 0x000fe2000bf66270 */
[----:B-1----:R-:W-:Y:S01]  /*1360*/  @!P1 IMAD.WIDE R6, R39, 0x4, R6 ;  /* 0x0000000427069825 */ /* 0x002fe200078e0206 */
[----:B0-----:R-:W0:Y:S03]  /*1370*/  @!P2 LDC.64 R2, c[0x0][0x388] ;  /* 0x0000e200ff02ab82 */ /* 0x001e260000000a00 */
[----:B------:R-:W-:Y:S01]  /*1380*/  VIADD R0, R27, 0x8 ;  /* 0x000000081b007836 */ /* 0x000fe20000000000 */
[----:B------:R1:W3:Y:S01]  /*1390*/  @!P1 LDG.E R43, desc[UR8][R6.64] ;  /* 0x00000008062b9981 */ /* 0x0002e2000c1e1900 */
[----:B------:R-:W-:-:S03]  /*13a0*/  @!P2 IMAD.IADD R39, R15, 0x1, R9 ;  /* 0x000000010f27a824 */ /* 0x000fc600078e0209 */
[----:B------:R-:W-:-:S03]  /*13b0*/  ISETP.GE.AND P1, PT, R0, UR6, PT ;  /* 0x0000000600007c0c */ /* 0x000fc6000bf26270 */
[----:B-1----:R-:W1:Y:S01]  /*13c0*/  @!P3 LDC.64 R6, c[0x0][0x388] ;  /* 0x0000e200ff06bb82 */ /* 0x002e620000000a00 */
[----:B0-----:R-:W-:-:S05]  /*13d0*/  @!P2 IMAD.WIDE R2, R39, 0x4, R2 ;  /* 0x000000042702a825 */ /* 0x001fca00078e0202 */
[----:B------:R0:W3:Y:S01]  /*13e0*/  @!P2 LDG.E R47, desc[UR8][R2.64] ;  /* 0x00000008022fa981 */ /* 0x0000e2000c1e1900 */
[----:B------:R-:W-:Y:S01]  /*13f0*/  @!P3 IMAD.IADD R39, R13, 0x1, R9 ;  /* 0x000000010d27b824 */ /* 0x000fe200078e0209 */
[----:B------:R-:W-:-:S03]  /*1400*/  IADD3 R0, PT, PT, R27, 0x9, RZ ;  /* 0x000000091b007810 */ /* 0x000fc60007ffe0ff */
[----:B-1----:R-:W-:Y:S01]  /*1410*/  @!P3 IMAD.WIDE R6, R39, 0x4, R6 ;  /* 0x000000042706b825 */ /* 0x002fe200078e0206 */
[----:B0-----:R-:W0:Y:S03]  /*1420*/  @!P1 LDC.64 R2, c[0x0][0x388] ;  /* 0x0000e200ff029b82 */ /* 0x001e260000000a00 */
[----:B------:R-:W-:Y:S01]  /*1430*/  @!P1 IMAD.IADD R39, R11, 0x1, R9 ;  /* 0x000000010b279824 */ /* 0x000fe200078e0209 */
[----:B------:R-:W-:Y:S01]  /*1440*/  ISETP.GE.AND P2, PT, R0, UR6, PT ;  /* 0x0000000600007c0c */ /* 0x000fe2000bf46270 */
[----:B------:R-:W-:Y:S01]  /*1450*/  VIADD R0, R27, 0xa ;  /* 0x0000000a1b007836 */ /* 0x000fe20000000000 */
[----:B------:R1:W3:Y:S11]  /*1460*/  @!P3 LDG.E R45, desc[UR8][R6.64] ;  /* 0x00000008062db981 */ /* 0x0002f6000c1e1900 */
[----:B-1----:R-:W1:Y:S01]  /*1470*/  @!P2 LDC.64 R6, c[0x0][0x388] ;  /* 0x0000e200ff06ab82 */ /* 0x002e620000000a00 */
[----:B0-----:R-:W-:-:S05]  /*1480*/  @!P1 IMAD.WIDE R2, R39, 0x4, R2 ;  /* 0x0000000427029825 */ /* 0x001fca00078e0202 */
[----:B------:R0:W3:Y:S01]  /*1490*/  @!P1 LDG.E R4, desc[UR8][R2.64] ;  /* 0x0000000802049981 */ /* 0x0000e2000c1e1900 */
[----:B------:R-:W-:Y:S01]  /*14a0*/  ISETP.GE.AND P1, PT, R0, UR6, PT ;  /* 0x0000000600007c0c */ /* 0x000fe2000bf26270 */
[----:B------:R-:W-:Y:S02]  /*14b0*/  @!P2 IMAD.IADD R39, R52, 0x1, R9 ;  /* 0x000000013427a824 */ /* 0x000fe400078e0209 */
[----:B------:R-:W-:Y:S02]  /*14c0*/  HFMA2 R0, -RZ, RZ, 0, 0 ;  /* 0x00000000ff007431 */ /* 0x000fe400000001ff */
[----:B-1----:R-:W-:Y:S01]  /*14d0*/  @!P2 IMAD.WIDE R6, R39, 0x4, R6 ;  /* 0x000000042706a825 */ /* 0x002fe200078e0206 */
[----:B------:R-:W-:-:S07]  /*14e0*/  MOV R39, RZ ;  /* 0x000000ff00277202 */ /* 0x000fce0000000f00 */
[----:B0-----:R-:W0:Y:S01]  /*14f0*/  @!P1 LDC.64 R2, c[0x0][0x388] ;  /* 0x0000e200ff029b82 */ /* 0x001e220000000a00 */
[----:B------:R-:W-:Y:S01]  /*1500*/  @!P1 IMAD.IADD R53, R50, 0x1, R9 ;  /* 0x0000000132359824 */ /* 0x000fe200078e0209 */
[----:B------:R1:W3:Y:S03]  /*1510*/  @!P2 LDG.E R39, desc[UR8][R6.64] ;  /* 0x000000080627a981 */ /* 0x0002e6000c1e1900 */
[----:B0-----:R-:W-:-:S04]  /*1520*/  @!P1 IMAD.WIDE R2, R53, 0x4, R2 ;  /* 0x0000000435029825 */ /* 0x001fc800078e0202 */
[----:B------:R-:W-:Y:S01]  /*1530*/  VIADD R53, R27, 0xb ;  /* 0x0000000b1b357836 */ /* 0x000fe20000000000 */
[----:B------:R0:W3:Y:S04]  /*1540*/  @!P1 LDG.E R0, desc[UR8][R2.64] ;  /* 0x0000000802009981 */ /* 0x0000e8000c1e1900 */
[----:B------:R-:W-:-:S13]  /*1550*/  ISETP.GE.AND P1, PT, R53, UR6, PT ;  /* 0x0000000635007c0c */ /* 0x000fda000bf26270 */
[----:B-1----:R-:W1:Y:S01]  /*1560*/  @!P1 LDC.64 R6, c[0x0][0x388] ;  /* 0x0000e200ff069b82 */ /* 0x002e620000000a00 */
[----:B------:R-:W-:-:S04]  /*1570*/  @!P1 IMAD.IADD R53, R48, 0x1, R9 ;  /* 0x0000000130359824 */ /* 0x000fc800078e0209 */
[----:B-1----:R-:W-:Y:S01]  /*1580*/  @!P1 IMAD.WIDE R6, R53, 0x4, R6 ;  /* 0x0000000435069825 */ /* 0x002fe200078e0206 */
[----:B--2---:R1:W-:Y:S03]  /*1590*/  STL [R1], R5 ;  /* 0x0000000501007387 */ /* 0x0043e60000100800 */
[----:B------:R-:W-:Y:S01]  /*15a0*/  VIADD R53, R27, 0xc ;  /* 0x0000000c1b357836 */ /* 0x000fe20000000000 */
[----:B-1----:R-:W-:-:S06]  /*15b0*/  MOV R5, RZ ;  /* 0x000000ff00057202 */ /* 0x002fcc0000000f00 */
[----:B------:R1:W2:Y:S01]  /*15c0*/  @!P1 LDG.E R5, desc[UR8][R6.64] ;  /* 0x0000000806059981 */ /* 0x0002a2000c1e1900 */
[----:B------:R-:W-:-:S13]  /*15d0*/  ISETP.GE.AND P1, PT, R53, UR6, PT ;  /* 0x0000000635007c0c */ /* 0x000fda000bf26270 */
[----:B0-----:R-:W0:Y:S01]  /*15e0*/  @!P1 LDC.64 R2, c[0x0][0x388] ;  /* 0x0000e200ff029b82 */ /* 0x001e220000000a00 */
[----:B------:R-:W-:Y:S01]  /*15f0*/  @!P1 IMAD.IADD R53, R46, 0x1, R9 ;  /* 0x000000012e359824 */ /* 0x000fe200078e0209 */
[----:B----4-:R4:W-:Y:S02]  /*1600*/  STL [R1+0x4], R37 ;  /* 0x0000042501007387 */ /* 0x0109e40000100800 */
[----:B----4-:R-:W-:Y:S02]  /*1610*/  HFMA2 R37, -RZ, RZ, 0, 0 ;  /* 0x00000000ff257431 */ /* 0x010fe400000001ff */
[----:B0-----:R-:W-:-:S04]  /*1620*/  @!P1 IMAD.WIDE R2, R53, 0x4, R2 ;  /* 0x0000000435029825 */ /* 0x001fc800078e0202 */
[----:B------:R-:W-:Y:S01]  /*1630*/  VIADD R53, R27, 0xd ;  /* 0x0000000d1b357836 */ /* 0x000fe20000000000 */
[----:B------:R0:W4:Y:S04]  /*1640*/  @!P1 LDG.E R37, desc[UR8][R2.64] ;  /* 0x0000000802259981 */ /* 0x000128000c1e1900 */
[----:B------:R-:W-:-:S13]  /*1650*/  ISETP.GE.AND P1, PT, R53, UR6, PT ;  /* 0x0000000635007c0c */ /* 0x000fda000bf26270 */
[----:B-1----:R-:W1:Y:S01]  /*1660*/  @!P1 LDC.64 R6, c[0x0][0x388] ;  /* 0x0000e200ff069b82 */ /* 0x002e620000000a00 */
[----:B------:R-:W-:Y:S01]  /*1670*/  @!P1 IMAD.IADD R53, R44, 0x1, R9 ;  /* 0x000000012c359824 */ /* 0x000fe200078e0209 */
[----:B---3--:R3:W-:Y:S02]  /*1680*/  STL [R1+0x8], R51 ;  /* 0x0000083301007387 */ /* 0x0087e40000100800 */
[----:B---3--:R-:W-:Y:S01]  /*1690*/  MOV R51, RZ ;  /* 0x000000ff00337202 */ /* 0x008fe20000000f00 */
[----:B-1----:R-:W-:-:S04]  /*16a0*/  @!P1 IMAD.WIDE R6, R53, 0x4, R6 ;  /* 0x0000000435069825 */ /* 0x002fc800078e0206 */
[----:B------:R-:W-:Y:S01]  /*16b0*/  VIADD R53, R27, 0xe ;  /* 0x0000000e1b357836 */ /* 0x000fe20000000000 */
[----:B------:R1:W3:Y:S04]  /*16c0*/  @!P1 LDG.E R51, desc[UR8][R6.64] ;  /* 0x0000000806339981 */ /* 0x0002e8000c1e1900 */
[----:B------:R-:W-:-:S13]  /*16d0*/  ISETP.GE.AND P1, PT, R53, UR6, PT ;  /* 0x0000000635007c0c */ /* 0x000fda000bf26270 */
[----:B0-----:R-:W0:Y:S01]  /*16e0*/  @!P1 LDC.64 R2, c[0x0][0x388] ;  /* 0x0000e200ff029b82 */ /* 0x001e220000000a00 */
[----:B------:R1:W-:Y:S01]  /*16f0*/  STL [R1+0xc], R49 ;  /* 0x00000c3101007387 */ /* 0x0003e20000100800 */
[----:B------:R-:W-:Y:S02]  /*1700*/  @!P1 IMAD.IADD R53, R42, 0x1, R9 ;  /* 0x000000012a359824 */ /* 0x000fe400078e0209 */
[----:B-1----:R-:W-:Y:S02]  /*1710*/  HFMA2 R49, -RZ, RZ, 0, 0 ;  /* 0x00000000ff317431 */ /* 0x002fe400000001ff */
[----:B0-----:R-:W-:-:S04]  /*1720*/  @!P1 IMAD.WIDE R2, R53, 0x4, R2 ;  /* 0x0000000435029825 */ /* 0x001fc800078e0202 */
[----:B------:R-:W-:Y:S01]  /*1730*/  VIADD R53, R27, 0xf ;  /* 0x0000000f1b357836 */ /* 0x000fe20000000000 */
[----:B------:R0:W3:Y:S04]  /*1740*/  @!P1 LDG.E R49, desc[UR8][R2.64] ;  /* 0x0000000802319981 */ /* 0x0000e8000c1e1900 */
[----:B------:R-:W-:-:S13]  /*1750*/  ISETP.GE.AND P1, PT, R53, UR6, PT ;  /* 0x0000000635007c0c */ /* 0x000fda000bf26270 */
[----:B------:R-:W1:Y:S01]  /*1760*/  @!P1 LDC.64 R6, c[0x0][0x388] ;  /* 0x0000e200ff069b82 */ /* 0x000e620000000a00 */
[----:B------:R-:W-:Y:S01]  /*1770*/  @!P1 IMAD.IADD R53, R40, 0x1, R9 ;  /* 0x0000000128359824 */ /* 0x000fe200078e0209 */
[----:B------:R0:W-:Y:S02]  /*1780*/  STL [R1+0x10], R41 ;  /* 0x0000102901007387 */ /* 0x0001e40000100800 */
[----:B0-----:R-:W-:Y:S01]  /*1790*/  MOV R41, RZ ;  /* 0x000000ff00297202 */ /* 0x001fe20000000f00 */
[----:B-1----:R-:W-:-:S04]  /*17a0*/  @!P1 IMAD.WIDE R6, R53, 0x4, R6 ;  /* 0x0000000435069825 */ /* 0x002fc800078e0206 */
[----:B------:R-:W-:Y:S01]  /*17b0*/  VIADD R53, R27, 0x10 ;  /* 0x000000101b357836 */ /* 0x000fe20000000000 */
[----:B------:R0:W3:Y:S04]  /*17c0*/  @!P1 LDG.E R41, desc[UR8][R6.64] ;  /* 0x0000000806299981 */ /* 0x0000e8000c1e1900 */
[----:B------:R-:W-:-:S13]  /*17d0*/  ISETP.GE.AND P1, PT, R53, UR6, PT ;  /* 0x0000000635007c0c */ /* 0x000fda000bf26270 */
[----:B------:R-:W1:Y:S01]  /*17e0*/  @!P1 LDC.64 R2, c[0x0][0x388] ;  /* 0x0000e200ff029b82 */ /* 0x000e620000000a00 */
[----:B------:R0:W-:Y:S01]  /*17f0*/  STL [R1+0x14], R43 ;  /* 0x0000142b01007387 */ /* 0x0001e20000100800 */
[----:B------:R-:W-:Y:S02]  /*1800*/  @!P1 IMAD.IADD R53, R38, 0x1, R9 ;  /* 0x0000000126359824 */ /* 0x000fe400078e0209 */
[----:B0-----:R-:W-:Y:S02]  /*1810*/  HFMA2 R43, -RZ, RZ, 0, 0 ;  /* 0x00000000ff2b7431 */ /* 0x001fe400000001ff */
[----:B-1----:R-:W-:-:S04]  /*1820*/  @!P1 IMAD.WIDE R2, R53, 0x4, R2 ;  /* 0x0000000435029825 */ /* 0x002fc800078e0202 */
[----:B------:R-:W-:Y:S01]  /*1830*/  VIADD R53, R27, 0x11 ;  /* 0x000000111b357836 */ /* 0x000fe20000000000 */
[----:B------:R0:W3:Y:S04]  /*1840*/  @!P1 LDG.E R43, desc[UR8][R2.64] ;  /* 0x00000008022b9981 */ /* 0x0000e8000c1e1900 */
[----:B------:R-:W-:-:S13]  /*1850*/  ISETP.GE.AND P1, PT, R53, UR6, PT ;  /* 0x0000000635007c0c */ /* 0x000fda000bf26270 */
[----:B------:R-:W1:Y:S01]  /*1860*/  @!P1 LDC.64 R6, c[0x0][0x388] ;  /* 0x0000e200ff069b82 */ /* 0x000e620000000a00 */
[----:B------:R-:W-:Y:S01]  /*1870*/  @!P1 IMAD.IADD R53, R36, 0x1, R9 ;  /* 0x0000000124359824 */ /* 0x000fe200078e0209 */
[----:B------:R2:W-:Y:S02]  /*1880*/  STL [R1+0x18], R47 ;  /* 0x0000182f01007387 */ /* 0x0005e40000100800 */
[----:B--2---:R-:W-:Y:S01]  /*1890*/  MOV R47, RZ ;  /* 0x000000ff002f7202 */ /* 0x004fe20000000f00 */
[----:B-1----:R-:W-:-:S04]  /*18a0*/  @!P1 IMAD.WIDE R6, R53, 0x4, R6 ;  /* 0x0000000435069825 */ /* 0x002fc800078e0206 */
[----:B------:R-:W-:Y:S01]  /*18b0*/  VIADD R53, R27, 0x12 ;  /* 0x000000121b357836 */ /* 0x000fe20000000000 */
[----:B------:R1:W2:Y:S04]  /*18c0*/  @!P1 LDG.E R47, desc[UR8][R6.64] ;  /* 0x00000008062f9981 */ /* 0x0002a8000c1e1900 */
[----:B------:R-:W-:-:S13]  /*18d0*/  ISETP.GE.AND P1, PT, R53, UR6, PT ;  /* 0x0000000635007c0c */ /* 0x000fda000bf26270 */
[----:B0-----:R-:W0:Y:S01]  /*18e0*/  @!P1 LDC.64 R2, c[0x0][0x388] ;  /* 0x0000e200ff029b82 */ /* 0x001e220000000a00 */
[----:B------:R4:W-:Y:S01]  /*18f0*/  STL [R1+0x1c], R45 ;  /* 0x00001c2d01007387 */ /* 0x0009e20000100800 */
[----:B------:R-:W-:Y:S02]  /*1900*/  @!P1 IMAD.IADD R53, R34, 0x1, R9 ;  /* 0x0000000122359824 */ /* 0x000fe400078e0209 */
[----:B----4-:R-:W-:Y:S02]  /*1910*/  HFMA2 R45, -RZ, RZ, 0, 0 ;  /* 0x00000000ff2d7431 */ /* 0x010fe400000001ff */
[----:B0-----:R-:W-:-:S04]  /*1920*/  @!P1 IMAD.WIDE R2, R53, 0x4, R2 ;  /* 0x0000000435029825 */ /* 0x001fc800078e0202 */
[----:B------:R-:W-:Y:S01]  /*1930*/  VIADD R53, R27, 0x13 ;  /* 0x000000131b357836 */ /* 0x000fe20000000000 */
[----:B------:R0:W4:Y:S04]  /*1940*/  @!P1 LDG.E R45, desc[UR8][R2.64] ;  /* 0x00000008022d9981 */ /* 0x000128000c1e1900 */
[----:B------:R-:W-:-:S13]  /*1950*/  ISETP.GE.AND P1, PT, R53, UR6, PT ;  /* 0x0000000635007c0c */ /* 0x000fda000bf26270 */
[----:B-1----:R-:W1:Y:S01]  /*1960*/  @!P1 LDC.64 R6, c[0x0][0x388] ;  /* 0x0000e200ff069b82 */ /* 0x002e620000000a00 */
[----:B------:R-:W-:Y:S01]  /*1970*/  @!P1 IMAD.IADD R53, R32, 0x1, R9 ;  /* 0x0000000120359824 */ /* 0x000fe200078e0209 */
[----:B------:R0:W-:Y:S02]  /*1980*/  STL [R1+0x20], R4 ;  /* 0x0000200401007387 */ /* 0x0001e40000100800 */
[----:B0-----:R-:W-:Y:S01]  /*1990*/  MOV R4, RZ ;  /* 0x000000ff00047202 */ /* 0x001fe20000000f00 */
[----:B-1----:R-:W-:-:S04]  /*19a0*/  @!P1 IMAD.WIDE R6, R53, 0x4, R6 ;  /* 0x0000000435069825 */ /* 0x002fc800078e0206 */
[----:B------:R-:W-:Y:S01]  /*19b0*/  VIADD R53, R27, 0x14 ;  /* 0x000000141b357836 */ /* 0x000fe20000000000 */
[----:B------:R0:W4:Y:S04]  /*19c0*/  @!P1 LDG.E R4, desc[UR8][R6.64] ;  /* 0x0000000806049981 */ /* 0x000128000c1e1900 */
[----:B------:R-:W-:-:S13]  /*19d0*/  ISETP.GE.AND P1, PT, R53, UR6, PT ;  /* 0x0000000635007c0c */ /* 0x000fda000bf26270 */
[----:B------:R-:W1:Y:S01]  /*19e0*/  @!P1 LDC.64 R2, c[0x0][0x388] ;  /* 0x0000e200ff029b82 */ /* 0x000e620000000a00 */
[----:B------:R0:W-:Y:S01]  /*19f0*/  STL [R1+0x24], R39 ;  /* 0x0000242701007387 */ /* 0x0001e20000100800 */
[----:B------:R-:W-:Y:S02]  /*1a00*/  @!P1 IMAD.IADD R53, R30, 0x1, R9 ;  /* 0x000000011e359824 */ /* 0x000fe400078e0209 */
[----:B0-----:R-:W-:Y:S02]  /*1a10*/  HFMA2 R39, -RZ, RZ, 0, 0 ;  /* 0x00000000ff277431 */ /* 0x001fe400000001ff */
[----:B-1----:R-:W-:-:S04]  /*1a20*/  @!P1 IMAD.WIDE R2, R53, 0x4, R2 ;  /* 0x0000000435029825 */ /* 0x002fc800078e0202 */
[----:B------:R-:W-:Y:S01]  /*1a30*/  VIADD R53, R27, 0x15 ;  /* 0x000000151b357836 */ /* 0x000fe20000000000 */
[----:B------:R0:W4:Y:S04]  /*1a40*/  @!P1 LDG.E R39, desc[UR8][R2.64] ;  /* 0x0000000802279981 */ /* 0x000128000c1e1900 */
[----:B------:R-:W-:-:S13]  /*1a50*/  ISETP.GE.AND P1, PT, R53, UR6, PT ;  /* 0x0000000635007c0c */ /* 0x000fda000bf26270 */
[----:B------:R-:W1:Y:S01]  /*1a60*/  @!P1 LDC.64 R6, c[0x0][0x388] ;  /* 0x0000e200ff069b82 */ /* 0x000e620000000a00 */
        /* <DEDUP_REMOVED lines=10> */
[----:B---3--:R-:W-:Y:S02]  /*1b10*/  HFMA2 R5, -RZ, RZ, 0, 0 ;  /* 0x00000000ff057431 */ /* 0x008fe400000001ff */
[----:B-1----:R-:W-:-:S04]  /*1b20*/  @!P1 IMAD.WIDE R2, R53, 0x4, R2 ;  /* 0x0000000435029825 */ /* 0x002fc800078e0202 */
[----:B------:R-:W-:Y:S01]  /*1b30*/  VIADD R53, R27, 0x17 ;  /* 0x000000171b357836 */ /* 0x000fe20000000000 */
[----:B------:R1:W3:Y:S04]  /*1b40*/  @!P1 LDG.E R5, desc[UR8][R2.64] ;  /* 0x0000000802059981 */ /* 0x0002e8000c1e1900 */
[----:B------:R-:W-:-:S13]  /*1b50*/  ISETP.GE.AND P1, PT, R53, UR6, PT ;  /* 0x0000000635007c0c */ /* 0x000fda000bf26270 */
[----:B0-----:R-:W0:Y:S01]  /*1b60*/  @!P1 LDC.64 R6, c[0x0][0x388] ;  /* 0x0000e200ff069b82 */ /* 0x001e220000000a00 */
[----:B------:R-:W-:Y:S01]  /*1b70*/  @!P1 IMAD.IADD R53, R24, 0x1, R9 ;  /* 0x0000000118359824 */ /* 0x000fe200078e0209 */
[----:B------:R2:W-:Y:S02]  /*1b80*/  STL [R1+0x30], R37 ;  /* 0x0000302501007387 */ /* 0x0005e40000100800 */
[----:B--2---:R-:W-:Y:S01]  /*1b90*/  MOV R37, RZ ;  /* 0x000000ff00257202 */ /* 0x004fe20000000f00 */
[----:B0-----:R-:W-:-:S04]  /*1ba0*/  @!P1 IMAD.WIDE R6, R53, 0x4, R6 ;  /* 0x0000000435069825 */ /* 0x001fc800078e0206 */
[----:B------:R-:W-:Y:S01]  /*1bb0*/  VIADD R53, R27, 0x18 ;  /* 0x000000181b357836 */ /* 0x000fe20000000000 */
[----:B------:R0:W2:Y:S04]  /*1bc0*/  @!P1 LDG.E R37, desc[UR8][R6.64] ;  /* 0x0000000806259981 */ /* 0x0000a8000c1e1900 */
[----:B------:R-:W-:-:S13]  /*1bd0*/  ISETP.GE.AND P1, PT, R53, UR6, PT ;  /* 0x0000000635007c0c */ /* 0x000fda000bf26270 */
[----:B-1----:R-:W1:Y:S01]  /*1be0*/  @!P1 LDC.64 R2, c[0x0][0x388] ;  /* 0x0000e200ff029b82 */ /* 0x002e620000000a00 */
[----:B------:R-:W-:Y:S01]  /*1bf0*/  @!P1 IMAD.IADD R53, R22, 0x1, R9 ;  /* 0x0000000116359824 */ /* 0x000fe200078e0209 */
[----:B------:R0:W-:Y:S02]  /*1c00*/  STL [R1+0x34], R51 ;  /* 0x0000343301007387 */ /* 0x0001e40000100800 */
[----:B0-----:R-:W-:Y:S02]  /*1c10*/  VIADD R51, R27, 0x19 ;  /* 0x000000191b337836 */ /* 0x001fe40000000000 */
[----:B-1----:R-:W-:-:S04]  /*1c20*/  @!P1 IMAD.WIDE R2, R53, 0x4, R2 ;  /* 0x0000000435029825 */ /* 0x002fc800078e0202 */
[----:B------:R-:W-:-:S06]  /*1c30*/  HFMA2 R53, -RZ, RZ, 0, 0 ;  /* 0x00000000ff357431 */ /* 0x000fcc00000001ff */
[----:B------:R0:W2:Y:S01]  /*1c40*/  @!P1 LDG.E R53, desc[UR8][R2.64] ;  /* 0x0000000802359981 */ /* 0x0000a2000c1e1900 */
[----:B------:R-:W-:-:S13]  /*1c50*/  ISETP.GE.AND P1, PT, R51, UR6, PT ;  /* 0x0000000633007c0c */ /* 0x000fda000bf26270 */
[----:B------:R-:W1:Y:S01]  /*1c60*/  @!P1 LDC.64 R6, c[0x0][0x388] ;  /* 0x0000e200ff069b82 */ /* 0x000e620000000a00 */
[----:B------:R-:W-:Y:S01]  /*1c70*/  @!P1 IMAD.IADD R51, R20, 0x1, R9 ;  /* 0x0000000114339824 */ /* 0x000fe200078e0209 */
[----:B------:R0:W-:Y:S02]  /*1c80*/  STL [R1+0x38], R49 ;  /* 0x0000383101007387 */ /* 0x0001e40000100800 */
[----:B0-----:R-:W-:Y:S02]  /*1c90*/  VIADD R49, R27, 0x1a ;  /* 0x0000001a1b317836 */ /* 0x001fe40000000000 */
[----:B-1----:R-:W-:Y:S01]  /*1ca0*/  @!P1 IMAD.WIDE R6, R51, 0x4, R6 ;  /* 0x0000000433069825 */ /* 0x002fe200078e0206 */
[----:B------:R-:W-:-:S06]  /*1cb0*/  MOV R51, RZ ;  /* 0x000000ff00337202 */ /* 0x000fcc0000000f00 */
[----:B------:R0:W2:Y:S01]  /*1cc0*/  @!P1 LDG.E R51, desc[UR8][R6.64] ;  /* 0x0000000806339981 */ /* 0x0000a2000c1e1900 */
[----:B------:R-:W-:-:S13]  /*1cd0*/  ISETP.GE.AND P1, PT, R49, UR6, PT ;  /* 0x0000000631007c0c */ /* 0x000fda000bf26270 */
[----:B------:R-:W1:Y:S01]  /*1ce0*/  @!P1 LDC.64 R2, c[0x0][0x388] ;  /* 0x0000e200ff029b82 */ /* 0x000e620000000a00 */
[----:B------:R0:W-:Y:S01]  /*1cf0*/  STL [R1+0x3c], R41 ;  /* 0x00003c2901007387 */ /* 0x0001e20000100800 */
[----:B------:R-:W-:Y:S02]  /*1d00*/  @!P1 IMAD.IADD R49, R18, 0x1, R9 ;  /* 0x0000000112319824 */ /* 0x000fe400078e0209 */
[----:B0-----:R-:W-:Y:S02]  /*1d10*/  HFMA2 R41, -RZ, RZ, 0, 0 ;  /* 0x00000000ff297431 */ /* 0x001fe400000001ff */
[----:B-1----:R-:W-:-:S04]  /*1d20*/  @!P1 IMAD.WIDE R2, R49, 0x4, R2 ;  /* 0x0000000431029825 */ /* 0x002fc800078e0202 */
[----:B------:R-:W-:Y:S01]  /*1d30*/  VIADD R49, R27, 0x1b ;  /* 0x0000001b1b317836 */ /* 0x000fe20000000000 */
[----:B------:R0:W2:Y:S04]  /*1d40*/  @!P1 LDG.E R41, desc[UR8][R2.64] ;  /* 0x0000000802299981 */ /* 0x0000a8000c1e1900 */
[----:B------:R-:W-:-:S13]  /*1d50*/  ISETP.GE.AND P1, PT, R49, UR6, PT ;  /* 0x0000000631007c0c */ /* 0x000fda000bf26270 */
[----:B------:R-:W1:Y:S01]  /*1d60*/  @!P1 LDC.64 R6, c[0x0][0x388] ;  /* 0x0000e200ff069b82 */ /* 0x000e620000000a00 */
[----:B------:R-:W-:Y:S01]  /*1d70*/  @!P1 IMAD.IADD R49, R16, 0x1, R9 ;  /* 0x0000000110319824 */ /* 0x000fe200078e0209 */
[----:B------:R4:W-:Y:S02]  /*1d80*/  STL [R1+0x40], R43 ;  /* 0x0000402b01007387 */ /* 0x0009e40000100800 */
[----:B----4-:R-:W-:Y:S01]  /*1d90*/  MOV R43, RZ ;  /* 0x000000ff002b7202 */ /* 0x010fe20000000f00 */
[----:B-1----:R-:W-:-:S04]  /*1da0*/  @!P1 IMAD.WIDE R6, R49, 0x4, R6 ;  /* 0x0000000431069825 */ /* 0x002fc800078e0206 */
[----:B------:R-:W-:Y:S01]  /*1db0*/  VIADD R49, R27, 0x1c ;  /* 0x0000001c1b317836 */ /* 0x000fe20000000000 */
[----:B------:R1:W4:Y:S04]  /*1dc0*/  @!P1 LDG.E R43, desc[UR8][R6.64] ;  /* 0x00000008062b9981 */ /* 0x000328000c1e1900 */
[----:B------:R-:W-:-:S13]  /*1dd0*/  ISETP.GE.AND P1, PT, R49, UR6, PT ;  /* 0x0000000631007c0c */ /* 0x000fda000bf26270 */
[----:B0-----:R-:W0:Y:S01]  /*1de0*/  @!P1 LDC.64 R2, c[0x0][0x388] ;  /* 0x0000e200ff029b82 */ /* 0x001e220000000a00 */
[----:B------:R-:W-:Y:S01]  /*1df0*/  @!P1 IMAD.IADD R49, R14, 0x1, R9 ;  /* 0x000000010e319824 */ /* 0x000fe200078e0209 */
[----:B------:R3:W-:Y:S02]  /*1e00*/  STL [R1+0x44], R47 ;  /* 0x0000442f01007387 */ /* 0x0007e40000100800 */
[----:B---3--:R-:W-:Y:S02]  /*1e10*/  VIADD R47, R27, 0x1d ;  /* 0x0000001d1b2f7836 */ /* 0x008fe40000000000 */
[----:B0-----:R-:W-:-:S04]  /*1e20*/  @!P1 IMAD.WIDE R2, R49, 0x4, R2 ;  /* 0x0000000431029825 */ /* 0x001fc800078e0202 */
[----:B------:R-:W-:-:S06]  /*1e30*/  HFMA2 R49, -RZ, RZ, 0, 0 ;  /* 0x00000000ff317431 */ /* 0x000fcc00000001ff */
[----:B------:R0:W3:Y:S01]  /*1e40*/  @!P1 LDG.E R49, desc[UR8][R2.64] ;  /* 0x0000000802319981 */ /* 0x0000e2000c1e1900 */
[----:B------:R-:W-:-:S13]  /*1e50*/  ISETP.GE.AND P1, PT, R47, UR6, PT ;  /* 0x000000062f007c0c */ /* 0x000fda000bf26270 */
[----:B-1----:R-:W1:Y:S01]  /*1e60*/  @!P1 LDC.64 R6, c[0x0][0x388] ;  /* 0x0000e200ff069b82 */ /* 0x002e620000000a00 */
[----:B------:R-:W-:Y:S01]  /*1e70*/  @!P1 IMAD.IADD R47, R12, 0x1, R9 ;  /* 0x000000010c2f9824 */ /* 0x000fe200078e0209 */
[----:B------:R0:W-:Y:S02]  /*1e80*/  STL [R1+0x48], R45 ;  /* 0x0000482d01007387 */ /* 0x0001e40000100800 */
[----:B0-----:R-:W-:Y:S02]  /*1e90*/  VIADD R45, R27, 0x1e ;  /* 0x0000001e1b2d7836 */ /* 0x001fe40000000000 */
[----:B-1----:R-:W-:Y:S01]  /*1ea0*/  @!P1 IMAD.WIDE R6, R47, 0x4, R6 ;  /* 0x000000042f069825 */ /* 0x002fe200078e0206 */
[----:B------:R-:W-:-:S06]  /*1eb0*/  MOV R47, RZ ;  /* 0x000000ff002f7202 */ /* 0x000fcc0000000f00 */
[----:B------:R-:W3:Y:S01]  /*1ec0*/  @!P1 LDG.E R47, desc[UR8][R6.64] ;  /* 0x00000008062f9981 */ /* 0x000ee2000c1e1900 */
[----:B------:R-:W-:-:S13]  /*1ed0*/  ISETP.GE.AND P1, PT, R45, UR6, PT ;  /* 0x000000062d007c0c */ /* 0x000fda000bf26270 */
[----:B------:R-:W0:Y:S01]  /*1ee0*/  @!P1 LDC.64 R2, c[0x0][0x388] ;  /* 0x0000e200ff029b82 */ /* 0x000e220000000a00 */
[----:B------:R1:W-:Y:S01]  /*1ef0*/  STL [R1+0x4c], R4 ;  /* 0x00004c0401007387 */ /* 0x0003e20000100800 */
[----:B------:R-:W-:Y:S01]  /*1f00*/  @!P1 IMAD.IADD R45, R8, 0x1, R9 ;  /* 0x00000001082d9824 */ /* 0x000fe200078e0209 */
[----:B-1----:R-:W1:Y:S03]  /*1f10*/  S2R R4, SR_CTAID.X ;  /* 0x0000000000047919 */ /* 0x002e660000002500 */
[----:B0-----:R-:W-:-:S04]  /*1f20*/  @!P1 IMAD.WIDE R2, R45, 0x4, R2 ;  /* 0x000000042d029825 */ /* 0x001fc800078e0202 */
[----:B------:R-:W-:Y:S01]  /*1f30*/  HFMA2 R45, -RZ, RZ, 0, 0 ;  /* 0x00000000ff2d7431 */ /* 0x000fe200000001ff */
[----:B------:R0:W-:Y:S05]  /*1f40*/  STL [R1+0x58], R5 ;  /* 0x0000580501007387 */ /* 0x0001ea0000100800 */
[----:B------:R1:W3:Y:S01]  /*1f50*/  @!P1 LDG.E R45, desc[UR8][R2.64] ;  /* 0x00000008022d9981 */ /* 0x0002e2000c1e1900 */
[----:B0-----:R-:W0:Y:S01]  /*1f60*/  LDC R5, c[0x0][0x3a8] ;  /* 0x0000ea00ff057b82 */ /* 0x001e220000000800 */
[----:B-1----:R-:W-:-:S04]  /*1f70*/  MOV R2, UR5 ;  /* 0x0000000500027c02 */ /* 0x002fc80008000f00 */
[----:B------:R-:W-:Y:S01]  /*1f80*/  ISETP.LE.AND P1, PT, R2, UR4, PT ;  /* 0x0000000402007c0c */ /* 0x000fe2000bf23270 */
[----:B------:R-:W-:-:S05]  /*1f90*/  IMAD.SHL.U32 R4, R4, 0x4, RZ ;  /* 0x0000000404047824 */ /* 0x000fca00078e00ff */
[----:B------:R-:W-:-:S07]  /*1fa0*/  ISETP.GE.AND P2, PT, R4, UR5, PT ;  /* 0x0000000504007c0c */ /* 0x000fce000bf46270 */
[----:B------:R-:W1:Y:S01]  /*1fb0*/  @!P1 LDC.64 R2, c[0x0][0x380] ;  /* 0x0000e000ff029b82 */ /* 0x000e620000000a00 */
[----:B------:R0:W-:Y:S07]  /*1fc0*/  STL [R1+0x54], R0 ;  /* 0x0000540001007387 */ /* 0x0001ee0000100800 */
[----:B------:R-:W2:Y:S01]  /*1fd0*/  @!P2 LDC.64 R6, c[0x0][0x380] ;  /* 0x0000e000ff06ab82 */ /* 0x000ea20000000a00 */
[----:B------:R0:W-:Y:S02]  /*1fe0*/  STL [R1+0x50], R39 ;  /* 0x0000502701007387 */ /* 0x0001e40000100800 */
[----:B0-----:R-:W-:-:S02]  /*1ff0*/  IMAD R0, R4, R5, R5 ;  /* 0x0000000504007224 */ /* 0x001fc400078e0205 */
[--C-:B------:R-:W-:Y:S02]  /*2000*/  @!P2 IMAD R39, R4, R5, R9.reuse ;  /* 0x000000050427a224 */ /* 0x100fe400078e0209 */
[----:B------:R-:W-:-:S04]  /*2010*/  @!P1 IMAD.IADD R5, R0, 0x1, R9 ;  /* 0x0000000100059824 */ /* 0x000fc800078e0209 */
[----:B-1----:R-:W-:Y:S01]  /*2020*/  @!P1 IMAD.WIDE R2, R5, 0x4, R2 ;  /* 0x0000000405029825 */ /* 0x002fe200078e0202 */
[----:B------:R-:W-:-:S04]  /*2030*/  IADD3 R5, PT, PT, R4, 0x2, RZ ;  /* 0x0000000204057810 */ /* 0x000fc80007ffe0ff */
[----:B------:R-:W-:Y:S01]  /*2040*/  ISETP.GE.AND P3, PT, R5, UR5, PT ;  /* 0x0000000505007c0c */ /* 0x000fe2000bf66270 */
[----:B--2---:R-:W-:-:S04]  /*2050*/  @!P2 IMAD.WIDE R6, R39, 0x4, R6 ;  /* 0x000000042706a825 */ /* 0x004fc800078e0206 */
[----:B------:R-:W-:-:S06]  /*2060*/  IMAD.MOV.U32 R39, RZ, RZ, RZ ;  /* 0x000000ffff277224 */ /* 0x000fcc00078e00ff */
[----:B------:R0:W5:Y:S02]  /*2070*/  @!P2 LDG.E R39, desc[UR8][R6.64] ;  /* 0x000000080627a981 */ /* 0x000164000c1e1900 */
[----:B0-----:R-:W0:Y:S01]  /*2080*/  @!P3 LDC.64 R6, c[0x0][0x380] ;  /* 0x0000e000ff06bb82 */ /* 0x001e220000000a00 */
[----:B------:R-:W-:-:S04]  /*2090*/  VIADD R0, R0, UR10 ;  /* 0x0000000a00007c36 */ /* 0x000fc80008000000 */
[----:B------:R-:W-:Y:S01]  /*20a0*/  @!P3 IMAD.IADD R5, R0, 0x1, R9 ;  /* 0x000000010005b824 */ /* 0x000fe200078e0209 */
[----:B------:R1:W-:Y:S02]  /*20b0*/  STL [R1+0x60], R53 ;  /* 0x0000603501007387 */ /* 0x0003e40000100800 */
[----:B-1----:R-:W-:Y:S02]  /*20c0*/  VIADD R53, R4, 0x3 ;  /* 0x0000000304357836 */ /* 0x002fe40000000000 */
[----:B0-----:R-:W-:Y:S01]  /*20d0*/  @!P3 IMAD.WIDE R6, R5, 0x4, R6 ;  /* 0x000000040506b825 */ /* 0x001fe200078e0206 */
[----:B------:R-:W-:-:S06]  /*20e0*/  MOV R5, RZ ;  /* 0x000000ff00057202 */ /* 0x000fcc0000000f00 */
[----:B------:R-:W5:Y:S01]  /*20f0*/  @!P3 LDG.E R5, desc[UR8][R6.64] ;  /* 0x000000080605b981 */ /* 0x000f62000c1e1900 */
[----:B------:R-:W-:-:S03]  /*2100*/  ISETP.GE.AND P3, PT, R53, UR5, PT ;  /* 0x0000000535007c0c */ /* 0x000fc6000bf66270 */
[----:B------:R0:W-:Y:S02]  /*2110*/  STL [R1+0x5c], R37 ;  /* 0x00005c2501007387 */ /* 0x0001e40000100800 */
[----:B0-----:R-:W-:-:S06]  /*2120*/  IMAD.MOV.U32 R37, RZ, RZ, RZ ;  /* 0x000000ffff257224 */ /* 0x001fcc00078e00ff */
[----:B------:R0:W5:Y:S02]  /*2130*/  @!P1 LDG.E R37, desc[UR8][R2.64] ;  /* 0x0000000802259981 */ /* 0x000164000c1e1900 */
[----:B0-----:R-:W0:Y:S01]  /*2140*/  @!P3 LDC.64 R2, c[0x0][0x380] ;  /* 0x0000e000ff02bb82 */ /* 0x001e220000000a00 */
[----:B------:R-:W-:Y:S01]  /*2150*/  @!P3 IADD3 R53, PT, PT, R9, UR10, R0 ;  /* 0x0000000a0935bc10 */ /* 0x000fe2000fffe000 */
[----:B------:R-:W-:Y:S01]  /*2160*/  HFMA2 R0, -RZ, RZ, 0, 0 ;  /* 0x00000000ff007431 */ /* 0x000fe200000001ff */
[----:B------:R1:W-:Y:S02]  /*2170*/  STL [R1+0x64], R51 ;  /* 0x0000643301007387 */ /* 0x0003e40000100800 */
[----:B-1----:R-:W-:Y:S02]  /*2180*/  VIADD R51, R27, 0x1f ;  /* 0x0000001f1b337836 */ /* 0x002fe40000000000 */
[----:B0-----:R-:W-:-:S05]  /*2190*/  @!P3 IMAD.WIDE R2, R53, 0x4, R2 ;  /* 0x000000043502b825 */ /* 0x001fca00078e0202 */
[----:B------:R0:W5:Y:S01]  /*21a0*/  @!P3 LDG.E R0, desc[UR8][R2.64] ;  /* 0x000000080200b981 */ /* 0x000162000c1e1900 */
[----:B------:R-:W-:-:S13]  /*21b0*/  ISETP.GE.AND P3, PT, R51, UR6, PT ;  /* 0x0000000633007c0c */ /* 0x000fda000bf66270 */
[----:B------:R-:W1:Y:S01]  /*21c0*/  @!P3 LDC.64 R6, c[0x0][0x388] ;  /* 0x0000e200ff06bb82 */ /* 0x000e620000000a00 */
[----:B------:R-:W-:-:S05]  /*21d0*/  @!P3 IADD3 R51, PT, PT, R9, UR10, R8 ;  /* 0x0000000a0933bc10 */ /* 0x000fca000fffe008 */
[----:B-1----:R-:W-:Y:S01]  /*21e0*/  @!P3 IMAD.WIDE R6, R51, 0x4, R6 ;  /* 0x000000043306b825 */ /* 0x002fe200078e0206 */
[----:B------:R-:W-:-:S06]  /*21f0*/  MOV R51, RZ ;  /* 0x000000ff00337202 */ /* 0x000fcc0000000f00 */
[----:B------:R-:W2:Y:S04]  /*2200*/  @!P3 LDG.E R51, desc[UR8][R6.64] ;  /* 0x000000080633b981 */ /* 0x000ea8000c1e1900 */
[----:B------:R0:W-:Y:S04]  /*2210*/  STL [R1+0x68], R41 ;  /* 0x0000682901007387 */ /* 0x0001e80000100800 */
[----:B----4-:R0:W-:Y:S04]  /*2220*/  STL [R1+0x6c], R43 ;  /* 0x00006c2b01007387 */ /* 0x0101e80000100800 */
[----:B---3--:R0:W-:Y:S04]  /*2230*/  STL [R1+0x70], R49 ;  /* 0x0000703101007387 */ /* 0x0081e80000100800 */
[----:B------:R0:W-:Y:S04]  /*2240*/  STL [R1+0x74], R47 ;  /* 0x0000742f01007387 */ /* 0x0001e80000100800 */
[----:B------:R0:W-:Y:S04]  /*2250*/  STL [R1+0x78], R45 ;  /* 0x0000782d01007387 */ /* 0x0001e80000100800 */
[----:B--2---:R0:W-:Y:S01]  /*2260*/  STL [R1+0x7c], R51 ;  /* 0x00007c3301007387 */ /* 0x0041e20000100800 */
[----:B------:R-:W-:Y:S05]  /*2270*/  @P2 BRA `(.L_x_20) ;  /* 0x0000000400842947 */ /* 0x000fea0003800000 */
[----:B0-----:R-:W0:Y:S01]  /*2280*/  S2R R3, SR_CgaCtaId ;  /* 0x0000000000037919 */ /* 0x001e220000008800 */
[----:B------:R-:W-:Y:S01]  /*2290*/  MOV R2, 0x400 ;  /* 0x0000040000027802 */ /* 0x000fe20000000f00 */
[----:B-----5:R-:W-:Y:S01]  /*22a0*/  FMUL R39, R39, R33 ;  /* 0x0000002127277220 */ /* 0x020fe20000400000 */
[----:B------:R-:W-:Y:S02]  /*22b0*/  IMAD.MOV.U32 R6, RZ, RZ, RZ ;  /* 0x000000ffff067224 */ /* 0x000fe400078e00ff */
[----:B0-----:R-:W-:-:S07]  /*22c0*/  LEA R43, R3, R2, 0x18 ;  /* 0x00000002032b7211 */ /* 0x001fce00078ec0ff */
.L_x_23:
[----:B------:R-:W-:-:S06]  /*22d0*/  LEA R2, R6, R1, 0x2 ;  /* 0x0000000106027211 */ /* 0x000fcc00078e10ff */
[----:B------:R-:W2:Y:S01]  /*22e0*/  LDL R2, [R2] ;  /* 0x0000000002027983 */ /* 0x000ea20000100800 */
[----:B------:R-:W-:Y:S05]  /*22f0*/  YIELD ;  /* 0x0000000000007946 */ /* 0x000fea0003800000 */
[----:B------:R-:W-:Y:S01]  /*2300*/  BSSY.RECONVERGENT B0, `(.L_x_21) ;  /* 0x0000007000007945 */ /* 0x000fe20003800200 */
[----:B------:R-:W-:Y:S02]  /*2310*/  IMAD R7, R6, 0x4, R43 ;  /* 0x0000000406077824 */ /* 0x000fe400078e022b */
[----:B--2---:R-:W-:-:S07]  /*2320*/  FMUL R41, R39, R2 ;  /* 0x0000000227297220 */ /* 0x004fce0000400000 */
.L_x_22:
[----:B------:R-:W0:Y:S02]  /*2330*/  LDS R2, [R7] ;  /* 0x0000000007027984 */ /* 0x000e240000000800 */
[----:B0-----:R-:W-:-:S05]  /*2340*/  FADD R3, R41, R2 ;  /* 0x0000000229037221 */ /* 0x001fca0000000000 */
[----:B------:R-:W0:Y:S02]  /*2350*/  ATOMS.CAST.SPIN P2, [R7], R2, R3 ;  /* 0x000000020700758d */ /* 0x000e240001840003 */
[----:B0-----:R-:W-:Y:S05]  /*2360*/  @!P2 BRA `(.L_x_22) ;  /* 0xfffffffc00f0a947 */ /* 0x001fea000383ffff */
[----:B------:R-:W-:Y:S05]  /*2370*/  BSYNC.RECONVERGENT B0 ;  /* 0x0000000000007941 */ /* 0x000fea0003800200 */
.L_x_21:
[----:B------:R-:W0:Y:S01]  /*2380*/  LDCU UR5, c[0x0][0x3a4] ;  /* 0x00007480ff0577ac */ /* 0x000e220008000800 */
[----:B------:R-:W-:Y:S02]  /*2390*/  IADD3 R2, PT, PT, R10, R6, RZ ;  /* 0x000000060a027210 */ /* 0x000fe40007ffe0ff */
[C---:B------:R-:W-:Y:S01]  /*23a0*/  ISETP.LT.U32.AND P3, PT, R6.reuse, 0x1f, PT ;  /* 0x0000001f0600780c */ /* 0x040fe20003f61070 */
[----:B------:R-:W-:Y:S01]  /*23b0*/  VIADD R6, R6, 0x1 ;  /* 0x0000000106067836 */ /* 0x000fe20000000000 */
[----:B0-----:R-:W-:-:S13]  /*23c0*/  ISETP.GE.AND P2, PT, R2, UR5, PT ;  /* 0x0000000502007c0c */ /* 0x001fda000bf46270 */
[----:B------:R-:W-:Y:S05]  /*23d0*/  @!P2 BRA P3, `(.L_x_23) ;  /* 0xfffffffc00bca947 */ /* 0x000fea000183ffff */
[----:B------:R-:W-:Y:S05]  /*23e0*/  @P1 BRA `(.L_x_20) ;  /* 0x0000000400281947 */ /* 0x000fea0003800000 */
[----:B------:R-:W0:Y:S01]  /*23f0*/  S2R R3, SR_CgaCtaId ;  /* 0x0000000000037919 */ /* 0x000e220000008800 */
[----:B------:R-:W-:Y:S01]  /*2400*/  MOV R2, 0x400 ;  /* 0x0000040000027802 */ /* 0x000fe20000000f00 */
[----:B------:R-:W-:Y:S02]  /*2410*/  HFMA2 R6, -RZ, RZ, 0, 0 ;  /* 0x00000000ff067431 */ /* 0x000fe400000001ff */
[----:B------:R-:W-:Y:S01]  /*2420*/  FMUL R37, R37, R33 ;  /* 0x0000002125257220 */ /* 0x000fe20000400000 */
[----:B0-----:R-:W-:-:S07]  /*2430*/  LEA R41, R3, R2, 0x18 ;  /* 0x0000000203297211 */ /* 0x001fce00078ec0ff */
.L_x_26:
[----:B------:R-:W-:-:S06]  /*2440*/  IMAD R2, R6, 0x4, R1 ;  /* 0x0000000406027824 */ /* 0x000fcc00078e0201 */
[----:B------:R-:W2:Y:S01]  /*2450*/  LDL R2, [R2] ;  /* 0x0000000002027983 */ /* 0x000ea20000100800 */
[----:B------:R-:W-:Y:S05]  /*2460*/  YIELD ;  /* 0x0000000000007946 */ /* 0x000fea0003800000 */
[----:B------:R-:W-:Y:S01]  /*2470*/  BSSY.RECONVERGENT B0, `(.L_x_24) ;  /* 0x0000007000007945 */ /* 0x000fe20003800200 */
[----:B------:R-:W-:Y:S01]  /*2480*/  LEA R7, R6, R41, 0x2 ;  /* 0x0000002906077211 */ /* 0x000fe200078e10ff */
[----:B--2---:R-:W-:-:S07]  /*2490*/  FMUL R39, R37, R2 ;  /* 0x0000000225277220 */ /* 0x004fce0000400000 */
.L_x_25:
[----:B------:R-:W0:Y:S02]  /*24a0*/  LDS R2, [R7+0x80] ;  /* 0x0000800007027984 */ /* 0x000e240000000800 */
[----:B0-----:R-:W-:-:S05]  /*24b0*/  FADD R3, R39, R2 ;  /* 0x0000000227037221 */ /* 0x001fca0000000000 */
[----:B------:R-:W0:Y:S02]  /*24c0*/  ATOMS.CAST.SPIN P1, [R7+0x80], R2, R3 ;  /* 0x000080020700758d */ /* 0x000e240001820003 */
[----:B0-----:R-:W-:Y:S05]  /*24d0*/  @!P1 BRA `(.L_x_25) ;  /* 0xfffffffc00f09947 */ /* 0x001fea000383ffff */
[----:B------:R-:W-:Y:S05]  /*24e0*/  BSYNC.RECONVERGENT B0 ;  /* 0x0000000000007941 */ /* 0x000fea0003800200 */
.L_x_24:
[----:B------:R-:W0:Y:S01]  /*24f0*/  LDCU UR5, c[0x0][0x3a4] ;  /* 0x00007480ff0577ac */ /* 0x000e220008000800 */
[----:B------:R-:W-:Y:S01]  /*2500*/  IMAD.IADD R2, R10, 0x1, R6 ;  /* 0x000000010a027824 */ /* 0x000fe200078e0206 */
[C---:B------:R-:W-:Y:S02]  /*2510*/  ISETP.LT.U32.AND P2, PT, R6.reuse, 0x1f, PT ;  /* 0x0000001f0600780c */ /* 0x040fe40003f41070 */
[----:B------:R-:W-:Y:S02]  /*2520*/  IADD3 R6, PT, PT, R6, 0x1, RZ ;  /* 0x0000000106067810 */ /* 0x000fe40007ffe0ff */
[----:B0-----:R-:W-:-:S13]  /*2530*/  ISETP.GE.AND P1, PT, R2, UR5, PT ;  /* 0x0000000502007c0c */ /* 0x001fda000bf26270 */
[----:B------:R-:W-:Y:S05]  /*2540*/  @!P1 BRA P2, `(.L_x_26) ;  /* 0xfffffffc00bc9947 */ /* 0x000fea000103ffff */
[----:B------:R-:W0:Y:S01]  /*2550*/  LDCU UR5, c[0x0][0x3a0] ;  /* 0x00007400ff0577ac */ /* 0x000e220008000800 */
[----:B------:R-:W-:-:S05]  /*2560*/  VIADD R2, R4, 0x2 ;  /* 0x0000000204027836 */ /* 0x000fca0000000000 */
[----:B0-----:R-:W-:-:S13]  /*2570*/  ISETP.GE.AND P1, PT, R2, UR5, PT ;  /* 0x0000000502007c0c */ /* 0x001fda000bf26270 */
[----:B------:R-:W-:Y:S05]  /*2580*/  @P1 BRA `(.L_x_20) ;  /* 0x0000000000c01947 */ /* 0x000fea0003800000 */
[----:B------:R-:W0:Y:S01]  /*2590*/  S2R R3, SR_CgaCtaId ;  /* 0x0000000000037919 */ /* 0x000e220000008800 */
[----:B------:R-:W-:Y:S01]  /*25a0*/  MOV R2, 0x400 ;  /* 0x0000040000027802 */ /* 0x000fe20000000f00 */
[----:B------:R-:W-:Y:S01]  /*25b0*/  FMUL R7, R5, R33 ;  /* 0x0000002105077220 */ /* 0x000fe20000400000 */
[----:B------:R-:W-:Y:S02]  /*25c0*/  MOV R5, RZ ;  /* 0x000000ff00057202 */ /* 0x000fe40000000f00 */
[----:B0-----:R-:W-:-:S07]  /*25d0*/  LEA R39, R3, R2, 0x18 ;  /* 0x0000000203277211 */ /* 0x001fce00078ec0ff */
.L_x_29:
[----:B------:R-:W-:-:S06]  /*25e0*/  IMAD R2, R5, 0x4, R1 ;  /* 0x0000000405027824 */ /* 0x000fcc00078e0201 */
[----:B------:R-:W2:Y:S01]  /*25f0*/  LDL R2, [R2] ;  /* 0x0000000002027983 */ /* 0x000ea20000100800 */
[----:B------:R-:W-:Y:S05]  /*2600*/  YIELD ;  /* 0x0000000000007946 */ /* 0x000fea0003800000 */
[----:B------:R-:W-:Y:S01]  /*2610*/  BSSY.RECONVERGENT B0, `(.L_x_27) ;  /* 0x0000007000007945 */ /* 0x000fe20003800200 */
[----:B------:R-:W-:Y:S01]  /*2620*/  LEA R6, R5, R39, 0x2 ;  /* 0x0000002705067211 */ /* 0x000fe200078e10ff */
[----:B--2---:R-:W-:-:S07]  /*2630*/  FMUL R37, R7, R2 ;  /* 0x0000000207257220 */ /* 0x004fce0000400000 */
.L_x_28:
[----:B------:R-:W0:Y:S02]  /*2640*/  LDS R2, [R6+0x100] ;  /* 0x0001000006027984 */ /* 0x000e240000000800 */
[----:B0-----:R-:W-:-:S05]  /*2650*/  FADD R3, R37, R2 ;  /* 0x0000000225037221 */ /* 0x001fca0000000000 */
[----:B------:R-:W0:Y:S02]  /*2660*/  ATOMS.CAST.SPIN P1, [R6+0x100], R2, R3 ;  /* 0x000100020600758d */ /* 0x000e240001820003 */
[----:B0-----:R-:W-:Y:S05]  /*2670*/  @!P1 BRA `(.L_x_28) ;  /* 0xfffffffc00f09947 */ /* 0x001fea000383ffff */
[----:B------:R-:W-:Y:S05]  /*2680*/  BSYNC.RECONVERGENT B0 ;  /* 0x0000000000007941 */ /* 0x000fea0003800200 */
.L_x_27:
        /* <DEDUP_REMOVED lines=13> */
[----:B------:R-:W-:Y:S02]  /*2760*/  HFMA2 R0, -RZ, RZ, 0, 0 ;  /* 0x00000000ff007431 */ /* 0x000fe400000001ff */
[----:B0-----:R-:W-:-:S07]  /*2770*/  LEA R37, R3, R2, 0x18 ;  /* 0x0000000203257211 */ /* 0x001fce00078ec0ff */
.L_x_32:
[----:B------:R-:W-:-:S06]  /*2780*/  IMAD R2, R0, 0x4, R1 ;  /* 0x0000000400027824 */ /* 0x000fcc00078e0201 */
[----:B------:R-:W2:Y:S01]  /*2790*/  LDL R2, [R2] ;  /* 0x0000000002027983 */ /* 0x000ea20000100800 */
[----:B------:R-:W-:Y:S05]  /*27a0*/  YIELD ;  /* 0x0000000000007946 */ /* 0x000fea0003800000 */
[----:B------:R-:W-:Y:S01]  /*27b0*/  BSSY.RECONVERGENT B0, `(.L_x_30) ;  /* 0x0000007000007945 */ /* 0x000fe20003800200 */
[----:B------:R-:W-:Y:S01]  /*27c0*/  LEA R4, R0, R37, 0x2 ;  /* 0x0000002500047211 */ /* 0x000fe200078e10ff */
[----:B--2---:R-:W-:-:S07]  /*27d0*/  FMUL R7, R5, R2 ;  /* 0x0000000205077220 */ /* 0x004fce0000400000 */
.L_x_31:
[----:B------:R-:W0:Y:S02]  /*27e0*/  LDS R2, [R4+0x180] ;  /* 0x0001800004027984 */ /* 0x000e240000000800 */
[----:B0-----:R-:W-:-:S05]  /*27f0*/  FADD R3, R7, R2 ;  /* 0x0000000207037221 */ /* 0x001fca0000000000 */
[----:B------:R-:W0:Y:S02]  /*2800*/  ATOMS.CAST.SPIN P1, [R4+0x180], R2, R3 ;  /* 0x000180020400758d */ /* 0x000e240001820003 */
[----:B0-----:R-:W-:Y:S05]  /*2810*/  @!P1 BRA `(.L_x_31) ;  /* 0xfffffffc00f09947 */ /* 0x001fea000383ffff */
[----:B------:R-:W-:Y:S05]  /*2820*/  BSYNC.RECONVERGENT B0 ;  /* 0x0000000000007941 */ /* 0x000fea0003800200 */
.L_x_30:
[----:B------:R-:W0:Y:S01]  /*2830*/  LDCU UR5, c[0x0][0x3a4] ;  /* 0x00007480ff0577ac */ /* 0x000e220008000800 */
[----:B------:R-:W-:Y:S01]  /*2840*/  IMAD.IADD R2, R10, 0x1, R0 ;  /* 0x000000010a027824 */ /* 0x000fe200078e0200 */
[C---:B------:R-:W-:Y:S02]  /*2850*/  ISETP.LT.U32.AND P2, PT, R0.reuse, 0x1f, PT ;  /* 0x0000001f0000780c */ /* 0x040fe40003f41070 */
[----:B------:R-:W-:Y:S02]  /*2860*/  IADD3 R0, PT, PT, R0, 0x1, RZ ;  /* 0x0000000100007810 */ /* 0x000fe40007ffe0ff */
[----:B0-----:R-:W-:-:S13]  /*2870*/  ISETP.GE.AND P1, PT, R2, UR5, PT ;  /* 0x0000000502007c0c */ /* 0x001fda000bf26270 */
[----:B------:R-:W-:Y:S05]  /*2880*/  @!P1 BRA P2, `(.L_x_32) ;  /* 0xfffffffc00bc9947 */ /* 0x000fea000103ffff */
.L_x_20:
[----:B------:R-:W0:Y:S01]  /*2890*/  LDCU UR5, c[0x0][0x3a8] ;  /* 0x00007500ff0577ac */ /* 0x000e220008000800 */
[----:B------:R-:W-:Y:S01]  /*28a0*/  VIADD R9, R9, UR7 ;  /* 0x0000000709097c36 */ /* 0x000fe20008000000 */
[----:B0-----:R-:W-:-:S04]  /*28b0*/  MOV R3, UR5 ;  /* 0x0000000500037c02 */ /* 0x001fc80008000f00 */
[----:B------:R-:W-:-:S13]  /*28c0*/  ISETP.GE.AND P1, PT, R9, R3, PT ;  /* 0x000000030900720c */ /* 0x000fda0003f26270 */
[----:B------:R-:W-:Y:S05]  /*28d0*/  @!P1 BRA `(.L_x_33) ;  /* 0xffffffe400e49947 */ /* 0x000fea000383ffff */
.L_x_19:
[----:B------:R-:W-:Y:S05]  /*28e0*/  WARPSYNC.ALL ;  /* 0x0000000000007948 */ /* 0x000fea0003800000 */
[----:B------:R-:W-:Y:S06]  /*28f0*/  BAR.SYNC.DEFER_BLOCKING 0x0 ;  /* 0x0000000000007b1d */ /* 0x000fec0000010000 */
[----:B------:R-:W-:Y:S04]  /*2900*/  BSSY.RECONVERGENT B0, `(.L_x_34) ;  /* 0x000003a000007945 */ /* 0x000fe80003800200 */
[----:B------:R-:W-:Y:S05]  /*2910*/  @!P0 BRA `(.L_x_35) ;  /* 0x0000000000e08947 */ /* 0x000fea0003800000 */
[----:B------:R-:W-:Y:S01]  /*2920*/  VIADD R10, R31, 0x200 ;  /* 0x000002001f0a7836 */ /* 0x000fe20000000000 */
[----:B------:R-:W1:Y:S01]  /*2930*/  S2UR UR6, SR_CgaCtaId ;  /* 0x00000000000679c3 */ /* 0x000e620000008800 */
[----:B-----5:R-:W-:Y:S01]  /*2940*/  IMAD.MOV.U32 R0, RZ, RZ, RZ ;  /* 0x000000ffff007224 */ /* 0x020fe200078e00ff */
[----:B------:R-:W-:Y:S01]  /*2950*/  UMOV UR5, 0x400 ;  /* 0x0000040000057882 */ /* 0x000fe20000000000 */
[----:B------:R-:W2:Y:S01]  /*2960*/  LDCU UR10, c[0x0][0x3a4] ;  /* 0x00007480ff0a77ac */ /* 0x000ea20008000800 */
[----:B------:R-:W-:-:S05]  /*2970*/  LEA R10, R35, R10, 0x2 ;  /* 0x0000000a230a7211 */ /* 0x000fca00078e10ff */
[----:B------:R-:W0:Y:S01]  /*2980*/  LDS R11, [R10] ;  /* 0x000000000a0b7984 */ /* 0x000e220000000800 */
[----:B-1----:R-:W-:Y:S01]  /*2990*/  ULEA UR5, UR6, UR5, 0x18 ;  /* 0x0000000506057291 */ /* 0x002fe2000f8ec0ff */
[----:B0-2---:R-:W-:-:S11]  /*29a0*/  MOV R2, R11 ;  /* 0x0000000b00027202 */ /* 0x005fd60000000f00 */
.L_x_36:
[----:B------:R-:W-:Y:S01]  /*29b0*/  IMAD R4, R35, 0x20, R0 ;  /* 0x0000002023047824 */ /* 0x000fe200078e0200 */
[C---:B------:R-:W-:Y:S02]  /*29c0*/  IADD3 R6, PT, PT, R0.reuse, 0x1, RZ ;  /* 0x0000000100067810 */ /* 0x040fe40007ffe0ff */
[----:B------:R-:W-:Y:S02]  /*29d0*/  ISETP.LT.U32.AND P2, PT, R0, 0x1f, PT ;  /* 0x0000001f0000780c */ /* 0x000fe40003f41070 */
[----:B------:R-:W-:Y:S01]  /*29e0*/  LEA R4, R4, UR5, 0x2 ;  /* 0x0000000504047c11 */ /* 0x000fe2000f8e10ff */
[----:B------:R-:W-:Y:S01]  /*29f0*/  IMAD.IADD R7, R6, 0x1, R27 ;  /* 0x0000000106077824 */ /* 0x000fe200078e021b */
[----:B------:R-:W-:-:S03]  /*2a00*/  MOV R0, R6 ;  /* 0x0000000600007202 */ /* 0x000fc60000000f00 */
[----:B------:R-:W0:Y:S01]  /*2a10*/  LDS R5, [R4] ;  /* 0x0000000004057984 */ /* 0x000e220000000800 */
[----:B------:R-:W-:Y:S02]  /*2a20*/  ISETP.GE.AND P1, PT, R7, UR10, PT ;  /* 0x0000000a07007c0c */ /* 0x000fe4000bf26270 */
[----:B0-----:R-:W-:-:S11]  /*2a30*/  FMNMX R2, R5, R2, !PT ;  /* 0x0000000205027209 */ /* 0x001fd60007800000 */
[----:B------:R-:W-:Y:S05]  /*2a40*/  @!P1 BRA P2, `(.L_x_36) ;  /* 0xfffffffc00d89947 */ /* 0x000fea000103ffff */
[----:B------:R-:W-:Y:S01]  /*2a50*/  FADD R0, R11, -R2 ;  /* 0x800000020b007221 */ /* 0x000fe20000000000 */
[----:B------:R-:W-:Y:S02]  /*2a60*/  HFMA2 R11, -RZ, RZ, 3.7421875, 0 ;  /* 0x437c0000ff0b7431 */ /* 0x000fe400000001ff */
[----:B------:R-:W-:Y:S01]  /*2a70*/  IMAD.MOV.U32 R9, RZ, RZ, 0x3bbb989d ;  /* 0x3bbb989dff097424 */ /* 0x000fe200078e00ff */
[----:B------:R-:W0:Y:S03]  /*2a80*/  LDS R7, [R10+0x20] ;  /* 0x000020000a077984 */ /* 0x000e260000000800 */
[----:B------:R-:W-:Y:S01]  /*2a90*/  FFMA.SAT R4, R0, R9, 0.5 ;  /* 0x3f00000000047423 */ /* 0x000fe20000002009 */
[----:B------:R1:W-:Y:S03]  /*2aa0*/  STS [R10], R2 ;  /* 0x000000020a007388 */ /* 0x0003e60000000800 */
[----:B------:R-:W-:-:S04]  /*2ab0*/  FFMA.RM R4, R4, R11, 12582913 ;  /* 0x4b40000104047423 */ /* 0x000fc8000000400b */
[C---:B------:R-:W-:Y:S01]  /*2ac0*/  FADD R5, R4.reuse, -12583039 ;  /* 0xcb40007f04057421 */ /* 0x040fe20000000000 */
[----:B------:R-:W-:-:S03]  /*2ad0*/  IMAD.SHL.U32 R4, R4, 0x800000, RZ ;  /* 0x0080000004047824 */ /* 0x000fc600078e00ff */
[----:B------:R-:W-:-:S04]  /*2ae0*/  FFMA R5, R0, 1.4426950216293334961, -R5 ;  /* 0x3fb8aa3b00057823 */ /* 0x000fc80000000805 */
[----:B------:R-:W-:Y:S01]  /*2af0*/  FFMA R5, R0, 1.925963033500011079e-08, R5 ;  /* 0x32a5706000057823 */ /* 0x000fe20000000005 */
[----:B------:R-:W-:-:S05]  /*2b00*/  MOV R0, RZ ;  /* 0x000000ff00007202 */ /* 0x000fca0000000f00 */
[----:B------:R-:W2:Y:S02]  /*2b10*/  MUFU.EX2 R5, R5 ;  /* 0x0000000500057308 */ /* 0x000ea40000000800 */
[----:B--2---:R-:W-:-:S04]  /*2b20*/  FMUL R4, R4, R5 ;  /* 0x0000000504047220 */ /* 0x004fc80000400000 */
[----:B0-----:R-:W-:Y:S01]  /*2b30*/  FMUL R7, R4, R7 ;  /* 0x0000000704077220 */ /* 0x001fe20000400000 */
[----:B------:R1:W-:Y:S04]  /*2b40*/  STS [R10+0x10], R4 ;  /* 0x000010040a007388 */ /* 0x0003e80000000800 */
[----:B------:R1:W-:Y:S02]  /*2b50*/  STS [R10+0x20], R7 ;  /* 0x000020070a007388 */ /* 0x0003e40000000800 */
.L_x_37:
[----:B-1----:R-:W-:Y:S01]  /*2b60*/  IMAD R4, R35, 0x20, R0 ;  /* 0x0000002023047824 */ /* 0x002fe200078e0200 */
[----:B------:R-:W-:-:S04]  /*2b70*/  ISETP.LT.U32.AND P2, PT, R0, 0x1f, PT ;  /* 0x0000001f0000780c */ /* 0x000fc80003f41070 */
[----:B------:R-:W-:-:S05]  /*2b80*/  LEA R4, R4, UR5, 0x2 ;  /* 0x0000000504047c11 */ /* 0x000fca000f8e10ff */
[----:B------:R0:W1:Y:S02]  /*2b90*/  LDS R5, [R4] ;  /* 0x0000000004057984 */ /* 0x0000640000000800 */
[----:B0-----:R-:W-:-:S04]  /*2ba0*/  VIADD R4, R0, 0x1 ;  /* 0x0000000100047836 */ /* 0x001fc80000000000 */
[----:B------:R-:W-:Y:S02]  /*2bb0*/  IMAD.MOV.U32 R0, RZ, RZ, R4 ;  /* 0x000000ffff007224 */ /* 0x000fe400078e0004 */
[----:B-1----:R-:W-:-:S04]  /*2bc0*/  FADD R5, -R2, R5 ;  /* 0x0000000502057221 */ /* 0x002fc80000000100 */
[----:B------:R-:W-:-:S04]  /*2bd0*/  FADD R5, RZ, R5 ;  /* 0x00000005ff057221 */ /* 0x000fc80000000000 */
[----:B------:R-:W-:-:S04]  /*2be0*/  FFMA.SAT R6, R5, R9, 0.5 ;  /* 0x3f00000005067423 */ /* 0x000fc80000002009 */
[----:B------:R-:W-:-:S04]  /*2bf0*/  FFMA.RM R6, R6, R11, 12582913 ;  /* 0x4b40000106067423 */ /* 0x000fc8000000400b */
[C---:B------:R-:W-:Y:S01]  /*2c00*/  FADD R8, R6.reuse, -12583039 ;  /* 0xcb40007f06087421 */ /* 0x040fe20000000000 */
[----:B------:R-:W-:-:S03]  /*2c10*/  SHF.L.U32 R6, R6, 0x17, RZ ;  /* 0x0000001706067819 */ /* 0x000fc600000006ff */
[----:B------:R-:W-:-:S04]  /*2c20*/  FFMA R8, R5, 1.4426950216293334961, -R8 ;  /* 0x3fb8aa3b05087823 */ /* 0x000fc80000000808 */
[----:B------:R-:W-:Y:S01]  /*2c30*/  FFMA R8, R5, 1.925963033500011079e-08, R8 ;  /* 0x32a5706005087823 */ /* 0x000fe20000000008 */
[----:B------:R-:W-:-:S04]  /*2c40*/  IADD3 R5, PT, PT, R4, R27, RZ ;  /* 0x0000001b04057210 */ /* 0x000fc80007ffe0ff */
[----:B------:R-:W-:Y:S01]  /*2c50*/  ISETP.GE.AND P1, PT, R5, UR10, PT ;  /* 0x0000000a05007c0c */ /* 0x000fe2000bf26270 */
[----:B------:R-:W0:Y:S02]  /*2c60*/  MUFU.EX2 R8, R8 ;  /* 0x0000000800087308 */ /* 0x000e240000000800 */
[----:B0-2---:R-:W-:-:S05]  /*2c70*/  FFMA R7, R6, R8, R7 ;  /* 0x0000000806077223 */ /* 0x005fca0000000007 */
[----:B------:R2:W-:Y:S05]  /*2c80*/  STS [R10+0x20], R7 ;  /* 0x000020070a007388 */ /* 0x0005ea0000000800 */
[----:B------:R-:W-:Y:S05]  /*2c90*/  @!P1 BRA P2, `(.L_x_37) ;  /* 0xfffffffc00b09947 */ /* 0x000fea000103ffff */
.L_x_35:
[----:B------:R-:W-:Y:S05]  /*2ca0*/  BSYNC.RECONVERGENT B0 ;  /* 0x0000000000007941 */ /* 0x000fea0003800200 */
.L_x_34:
[----:B------:R-:W-:Y:S01]  /*2cb0*/  BAR.SYNC.DEFER_BLOCKING 0x0 ;  /* 0x0000000000007b1d */ /* 0x000fe20000010000 */
[----:B------:R-:W-:-:S05]  /*2cc0*/  ISETP.GE.AND P1, PT, R35, R3, PT ;  /* 0x000000032300720c */ /* 0x000fca0003f26270 */
[----:B------:R-:W1:Y:S01]  /*2cd0*/  LDCU UR10, c[0x0][0x3a4] ;  /* 0x00007480ff0a77ac */ /* 0x000e620008000800 */
[----:B------:R-:W-:Y:S07]  /*2ce0*/  BSSY.RECONVERGENT B0, `(.L_x_38) ;  /* 0x000003b000007945 */ /* 0x000fee0003800200 */
[----:B------:R-:W-:Y:S05]  /*2cf0*/  @P1 BRA `(.L_x_39) ;  /* 0x0000000000e41947 */ /* 0x000fea0003800000 */
[----:B-----5:R-:W-:-:S07]  /*2d00*/  MOV R0, R35 ;  /* 0x0000002300007202 */ /* 0x020fce0000000f00 */
.L_x_43:
[----:B------:R-:W3:Y:S01]  /*2d10*/  S2UR UR5, SR_CTAID.X ;  /* 0x00000000000579c3 */ /* 0x000ee20000002500 */
[----:B------:R-:W4:Y:S01]  /*2d20*/  LDCU UR6, c[0x0][0x3a0] ;  /* 0x00007400ff0677ac */ /* 0x000f220008000800 */
[----:B---3--:R-:W-:-:S04]  /*2d30*/  USHF.L.U32 UR5, UR5, 0x2, URZ ;  /* 0x0000000205057899 */ /* 0x008fc800080006ff */
[----:B----4-:R-:W-:-:S09]  /*2d40*/  UISETP.GE.AND UP0, UPT, UR5, UR6, UPT ;  /* 0x000000060500728c */ /* 0x010fd2000bf06270 */
[----:B------:R-:W-:Y:S05]  /*2d50*/  BRA.U UP0, `(.L_x_40) ;  /* 0x0000000100b87547 */ /* 0x000fea000b800000 */
[----:B------:R-:W-:-:S07]  /*2d60*/  IMAD.MOV.U32 R6, RZ, RZ, RZ ;  /* 0x000000ffff067224 */ /* 0x000fce00078e00ff */
.L_x_42:
[----:B------:R-:W3:Y:S01]  /*2d70*/  S2R R4, SR_CgaCtaId ;  /* 0x0000000000047919 */ /* 0x000ee20000008800 */
[----:B------:R-:W0:Y:S01]  /*2d80*/  LDC R15, c[0x0][0x3a8] ;  /* 0x0000ea00ff0f7b82 */ /* 0x000e220000000800 */
[----:B------:R-:W-:Y:S01]  /*2d90*/  MOV R3, 0x400 ;  /* 0x0000040000037802 */ /* 0x000fe20000000f00 */
[----:B------:R-:W-:Y:S01]  /*2da0*/  HFMA2 R8, -RZ, RZ, 0, 0 ;  /* 0x00000000ff087431 */ /* 0x000fe200000001ff */
[----:B------:R-:W-:-:S05]  /*2db0*/  LEA R9, R6, R31, 0x2 ;  /* 0x0000001f06097211 */ /* 0x000fca00078e10ff */
[----:B------:R-:W-:Y:S04]  /*2dc0*/  LDS R5, [R9+0x210] ;  /* 0x0002100009057984 */ /* 0x000fe80000000800 */
[----:B------:R-:W-:Y:S01]  /*2dd0*/  LDS R13, [R9+0x200] ;  /* 0x00020000090d7984 */ /* 0x000fe20000000800 */
[----:B0-----:R-:W-:Y:S01]  /*2de0*/  IMAD R2, R6, R15, R0 ;  /* 0x0000000f06027224 */ /* 0x001fe200078e0200 */
[----:B---3--:R-:W-:-:S05]  /*2df0*/  LEA R17, R4, R3, 0x18 ;  /* 0x0000000304117211 */ /* 0x008fca00078ec0ff */
[----:B------:R-:W-:Y:S02]  /*2e00*/  IMAD R16, R2, 0x4, R17 ;  /* 0x0000000402107824 */ /* 0x000fe400078e0211 */
[----:B------:R-:W0:Y:S03]  /*2e10*/  LDC.64 R2, c[0x0][0x390] ;  /* 0x0000e400ff027b82 */ /* 0x000e260000000a00 */
[----:B------:R-:W2:Y:S02]  /*2e20*/  LDS R4, [R16+0x200] ;  /* 0x0002000010047984 */ /* 0x000ea40000000800 */
[----:B--2---:R-:W-:-:S07]  /*2e30*/  FMUL R7, R4, R5 ;  /* 0x0000000504077220 */ /* 0x004fce0000400000 */
.L_x_41:
[----:B------:R-:W-:-:S04]  /*2e40*/  IMAD.IADD R9, R8, 0x1, R27 ;  /* 0x0000000108097824 */ /* 0x000fc800078e021b */
[----:B------:R-:W-:-:S04]  /*2e50*/  IMAD R5, R9, R15, R0 ;  /* 0x0000000f09057224 */ /* 0x000fc800078e0200 */
[----:B0-----:R-:W-:-:S06]  /*2e60*/  IMAD.WIDE R4, R5, 0x4, R2 ;  /* 0x0000000405047825 */ /* 0x001fcc00078e0202 */
[----:B------:R0:W2:Y:S01]  /*2e70*/  LDG.E R4, desc[UR8][R4.64] ;  /* 0x0000000804047981 */ /* 0x0000a2000c1e1900 */
[----:B------:R-:W-:Y:S01]  /*2e80*/  LEA R10, R6, R8, 0x5 ;  /* 0x00000008060a7211 */ /* 0x000fe200078e28ff */
[----:B------:R-:W-:Y:S01]  /*2e90*/  IMAD.MOV.U32 R19, RZ, RZ, 0x437c0000 ;  /* 0x437c0000ff137424 */ /* 0x000fe200078e00ff */
[----:B------:R-:W-:Y:S02]  /*2ea0*/  MOV R12, 0x3bbb989d ;  /* 0x3bbb989d000c7802 */ /* 0x000fe40000000f00 */
[----:B------:R-:W-:Y:S01]  /*2eb0*/  IADD3 R9, PT, PT, R9, 0x1, RZ ;  /* 0x0000000109097810 */ /* 0x000fe20007ffe0ff */
[----:B------:R-:W-:Y:S01]  /*2ec0*/  IMAD R10, R10, 0x4, R17 ;  /* 0x000000040a0a7824 */ /* 0x000fe200078e0211 */
[C---:B------:R-:W-:Y:S02]  /*2ed0*/  ISETP.LT.U32.AND P2, PT, R8.reuse, 0x1f, PT ;  /* 0x0000001f0800780c */ /* 0x040fe40003f41070 */
[----:B-1----:R-:W-:Y:S02]  /*2ee0*/  ISETP.GE.AND P1, PT, R9, UR10, PT ;  /* 0x0000000a09007c0c */ /* 0x002fe4000bf26270 */
[----:B------:R-:W-:Y:S01]  /*2ef0*/  IADD3 R8, PT, PT, R8, 0x1, RZ ;  /* 0x0000000108087810 */ /* 0x000fe20007ffe0ff */
[----:B------:R-:W1:Y:S02]  /*2f00*/  LDS R10, [R10] ;  /* 0x000000000a0a7984 */ /* 0x000e640000000800 */
[----:B-1----:R-:W-:-:S04]  /*2f10*/  FADD R11, -R13, R10 ;  /* 0x0000000a0d0b7221 */ /* 0x002fc80000000100 */
[----:B------:R-:W-:-:S04]  /*2f20*/  FADD R11, RZ, R11 ;  /* 0x0000000bff0b7221 */ /* 0x000fc80000000000 */
[----:B------:R-:W-:-:S04]  /*2f30*/  FFMA.SAT R12, R11, R12, 0.5 ;  /* 0x3f0000000b0c7423 */ /* 0x000fc8000000200c */
[----:B------:R-:W-:-:S04]  /*2f40*/  FFMA.RM R12, R12, R19, 12582913 ;  /* 0x4b4000010c0c7423 */ /* 0x000fc80000004013 */
[C---:B------:R-:W-:Y:S01]  /*2f50*/  FADD R14, R12.reuse, -12583039 ;  /* 0xcb40007f0c0e7421 */ /* 0x040fe20000000000 */
[----:B------:R-:W-:-:S03]  /*2f60*/  IMAD.SHL.U32 R12, R12, 0x800000, RZ ;  /* 0x008000000c0c7824 */ /* 0x000fc600078e00ff */
[----:B------:R-:W-:-:S04]  /*2f70*/  FFMA R14, R11, 1.4426950216293334961, -R14 ;  /* 0x3fb8aa3b0b0e7823 */ /* 0x000fc8000000080e */
[----:B------:R-:W-:-:S04]  /*2f80*/  FFMA R14, R11, 1.925963033500011079e-08, R14 ;  /* 0x32a570600b0e7823 */ /* 0x000fc8000000000e */
[----:B0-----:R-:W0:Y:S02]  /*2f90*/  MUFU.EX2 R5, R14 ;  /* 0x0000000e00057308 */ /* 0x001e240000000800 */
[----:B0-----:R-:W-:-:S04]  /*2fa0*/  FMUL R12, R12, R5 ;  /* 0x000000050c0c7220 */ /* 0x001fc80000400000 */
[----:B--2---:R-:W-:Y:S01]  /*2fb0*/  FFMA R7, R12, R4, R7 ;  /* 0x000000040c077223 */ /* 0x004fe20000000007 */
[----:B------:R-:W-:Y:S06]  /*2fc0*/  @!P1 BRA P2, `(.L_x_41) ;  /* 0xfffffffc009c9947 */ /* 0x000fec000103ffff */
[----:B------:R-:W0:Y:S01]  /*2fd0*/  LDCU UR5, c[0x0][0x3a0] ;  /* 0x00007400ff0577ac */ /* 0x000e220008000800 */
[----:B------:R3:W-:Y:S01]  /*2fe0*/  STS [R16+0x200], R7 ;  /* 0x0002000710007388 */ /* 0x0007e20000000800 */
[C---:B------:R-:W-:Y:S01]  /*2ff0*/  VIADD R2, R6.reuse, UR4 ;  /* 0x0000000406027c36 */ /* 0x040fe20008000000 */
[C---:B------:R-:W-:Y:S02]  /*3000*/  ISETP.LT.U32.AND P2, PT, R6.reuse, 0x3, PT ;  /* 0x000000030600780c */ /* 0x040fe40003f41070 */
[----:B------:R-:W-:Y:S02]  /*3010*/  IADD3 R6, PT, PT, R6, 0x1, RZ ;  /* 0x0000000106067810 */ /* 0x000fe40007ffe0ff */
[----:B0-----:R-:W-:-:S13]  /*3020*/  ISETP.GE.AND P1, PT, R2, UR5, PT ;  /* 0x0000000502007c0c */ /* 0x001fda000bf26270 */
[----:B---3--:R-:W-:Y:S05]  /*3030*/  @!P1 BRA P2, `(.L_x_42) ;  /* 0xfffffffc004c9947 */ /* 0x008fea000103ffff */
.L_x_40:
[----:B------:R-:W3:Y:S01]  /*3040*/  LDCU UR5, c[0x0][0x3a8] ;  /* 0x00007500ff0577ac */ /* 0x000ee20008000800 */
[----:B------:R-:W-:Y:S01]  /*3050*/  VIADD R0, R0, UR7 ;  /* 0x0000000700007c36 */ /* 0x000fe20008000000 */
[----:B---3--:R-:W-:-:S04]  /*3060*/  MOV R3, UR5 ;  /* 0x0000000500037c02 */ /* 0x008fc80008000f00 */
[----:B------:R-:W-:-:S13]  /*3070*/  ISETP.GE.AND P1, PT, R0, R3, PT ;  /* 0x000000030000720c */ /* 0x000fda0003f26270 */
[----:B------:R-:W-:Y:S05]  /*3080*/  @!P1 BRA `(.L_x_43) ;  /* 0xfffffffc00209947 */ /* 0x000fea000383ffff */
.L_x_39:
[----:B-1----:R-:W-:Y:S05]  /*3090*/  BSYNC.RECONVERGENT B0 ;  /* 0x0000000000007941 */ /* 0x002fea0003800200 */
.L_x_38:
[----:B------:R-:W1:Y:S01]  /*30a0*/  LDCU UR5, c[0x0][0x3a4] ;  /* 0x00007480ff0577ac */ /* 0x000e620008000800 */
[----:B------:R-:W-:Y:S01]  /*30b0*/  VIADD R27, R27, 0x20 ;  /* 0x000000201b1b7836 */ /* 0x000fe20000000000 */
[----:B------:R-:W-:Y:S04]  /*30c0*/  BAR.SYNC.DEFER_BLOCKING 0x0 ;  /* 0x0000000000007b1d */ /* 0x000fe80000010000 */
[----:B-1----:R-:W-:-:S13]  /*30d0*/  ISETP.GE.AND P1, PT, R27, UR5, PT ;  /* 0x000000051b007c0c */ /* 0x002fda000bf26270 */
[----:B------:R-:W-:Y:S05]  /*30e0*/  @!P1 BRA `(.L_x_44) ;  /* 0xffffffd800909947 */ /* 0x000fea000383ffff */
.L_x_13:
[----:B------:R-:W-:Y:S01]  /*30f0*/  ISETP.GE.AND P0, PT, R35, R3, PT ;  /* 0x000000032300720c */ /* 0x000fe20003f06270 */
[----:B------:R-:W3:Y:S01]  /*3100*/  LDCU UR5, c[0x0][0x3a0] ;  /* 0x00007400ff0577ac */ /* 0x000ee20008000800 */
[----:B------:R-:W-:Y:S11]  /*3110*/  BSSY.RECONVERGENT B0, `(.L_x_45) ;  /* 0x0000032000007945 */ /* 0x000ff60003800200 */
[----:B------:R-:W-:Y:S05]  /*3120*/  @P0 BRA `(.L_x_46) ;  /* 0x0000000000c00947 */ /* 0x000fea0003800000 */
[----:B-1---5:R-:W1:Y:S01]  /*3130*/  S2R R5, SR_CgaCtaId ;  /* 0x0000000000057919 */ /* 0x022e620000008800 */
[----:B0-----:R-:W-:Y:S01]  /*3140*/  MOV R2, 0x400 ;  /* 0x0000040000027802 */ /* 0x001fe20000000f00 */
[----:B------:R-:W0:Y:S03]  /*3150*/  S2R R0, SR_CTAID.X ;  /* 0x0000000000007919 */ /* 0x000e260000002500 */
[----:B-1----:R-:W-:-:S04]  /*3160*/  LEA R2, R5, R2, 0x18 ;  /* 0x0000000205027211 */ /* 0x002fc800078ec0ff */
[----:B------:R-:W-:Y:S01]  /*3170*/  LEA R8, R3, R2, 0x4 ;  /* 0x0000000203087211 */ /* 0x000fe200078e20ff */
[C---:B0-----:R-:W-:Y:S02]  /*3180*/  IMAD R6, R0.reuse, R3, RZ ;  /* 0x0000000300067224 */ /* 0x041fe400078e02ff */
[----:B--2---:R-:W-:Y:S01]  /*3190*/  IMAD.SHL.U32 R7, R0, 0x4, RZ ;  /* 0x0000000400077824 */ /* 0x004fe200078e00ff */
[----:B------:R-:W-:-:S07]  /*31a0*/  IADD3 R8, PT, PT, R8, 0x220, RZ ;  /* 0x0000022008087810 */ /* 0x000fce0007ffe0ff */
.L_x_51:
[----:B------:R-:W0:Y:S02]  /*31b0*/  LDCU UR4, c[0x0][0x3a0] ;  /* 0x00007400ff0477ac */ /* 0x000e240008000800 */
[----:B0-----:R-:W-:-:S13]  /*31c0*/  ISETP.GE.AND P0, PT, R7, UR4, PT ;  /* 0x0000000407007c0c */ /* 0x001fda000bf06270 */
[----:B------:R-:W-:Y:S05]  /*31d0*/  @P0 BRA `(.L_x_47) ;  /* 0x0000000000840947 */ /* 0x000fea0003800000 */
[----:B------:R-:W0:Y:S01]  /*31e0*/  LDC R9, c[0x0][0x3a8] ;  /* 0x0000ea00ff097b82 */ /* 0x000e220000000800 */
[----:B------:R-:W-:Y:S01]  /*31f0*/  IMAD R14, R35, 0x4, R2 ;  /* 0x00000004230e7824 */ /* 0x000fe200078e0202 */
[----:B------:R-:W-:Y:S01]  /*3200*/  LEA R10, R6, R35, 0x2 ;  /* 0x00000023060a7211 */ /* 0x000fe200078e10ff */
[----:B------:R-:W-:Y:S01]  /*3210*/  IMAD.MOV.U32 R11, RZ, RZ, 0x1 ;  /* 0x00000001ff0b7424 */ /* 0x000fe200078e00ff */
[----:B------:R-:W-:Y:S01]  /*3220*/  MOV R12, R7 ;  /* 0x00000007000c7202 */ /* 0x000fe20000000f00 */
[----:B------:R-:W-:Y:S01]  /*3230*/  IMAD.MOV.U32 R13, RZ, RZ, R8 ;  /* 0x000000ffff0d7224 */ /* 0x000fe200078e0008 */
[----:B------:R-:W-:Y:S02]  /*3240*/  IADD3 R14, PT, PT, R14, 0x200, RZ ;  /* 0x000002000e0e7810 */ /* 0x000fe40007ffe0ff */
[----:B------:R-:W1:Y:S05]  /*3250*/  LDC.64 R4, c[0x0][0x398] ;  /* 0x0000e600ff047b82 */ /* 0x000e6a0000000a00 */
.L_x_50:
[----:B------:R-:W2:Y:S01]  /*3260*/  LDS R18, [R13] ;  /* 0x000000000d127984 */ /* 0x000ea20000000800 */
[----:B------:R-:W-:Y:S01]  /*3270*/  BSSY.RECONVERGENT B1, `(.L_x_48) ;  /* 0x000000d000017945 */ /* 0x000fe20003800200 */
[----:B------:R-:W-:Y:S02]  /*3280*/  VIADD R15, R11, 0xffffffff ;  /* 0xffffffff0b0f7836 */ /* 0x000fe40000000000 */
[----:B------:R-:W4:Y:S01]  /*3290*/  LDS R0, [R14] ;  /* 0x000000000e007984 */ /* 0x000f220000000800 */
[----:B--2---:R-:W2:Y:S08]  /*32a0*/  MUFU.RCP R3, R18 ;  /* 0x0000001200037308 */ /* 0x004eb00000001000 */
[----:B----4-:R-:W4:Y:S01]  /*32b0*/  FCHK P0, R0, R18 ;  /* 0x0000001200007302 */ /* 0x010f220000000000 */
[----:B--2---:R-:W-:-:S04]  /*32c0*/  FFMA R16, -R18, R3, 1 ;  /* 0x3f80000012107423 */ /* 0x004fc80000000103 */
[----:B------:R-:W-:-:S04]  /*32d0*/  FFMA R3, R3, R16, R3 ;  /* 0x0000001003037223 */ /* 0x000fc80000000003 */
[----:B------:R-:W-:-:S04]  /*32e0*/  FFMA R16, R0, R3, RZ ;  /* 0x0000000300107223 */ /* 0x000fc800000000ff */
[----:B------:R-:W-:-:S04]  /*32f0*/  FFMA R17, -R18, R16, R0 ;  /* 0x0000001012117223 */ /* 0x000fc80000000100 */
[----:B------:R-:W-:Y:S01]  /*3300*/  FFMA R3, R3, R17, R16 ;  /* 0x0000001103037223 */ /* 0x000fe20000000010 */
[----:B----4-:R-:W-:Y:S06]  /*3310*/  @!P0 BRA `(.L_x_49) ;  /* 0x0000000000088947 */ /* 0x010fec0003800000 */
[----:B------:R-:W-:-:S07]  /*3320*/  MOV R16, 0x3340 ;  /* 0x0000334000107802 */ /* 0x000fce0000000f00 */
[----:B01-3--:R-:W-:Y:S05]  /*3330*/  CALL.REL.NOINC `($__internal_2_$__cuda_sm3x_div_rn_noftz_f32_slowpath) ;  /* 0x00000004007c7944 */ /* 0x00bfea0003c00000 */
.L_x_49:
[----:B---3--:R-:W-:Y:S05]  /*3340*/  BSYNC.RECONVERGENT B1 ;  /* 0x0000000000017941 */ /* 0x008fea0003800200 */
.L_x_48:
[----:B-1----:R-:W-:Y:S01]  /*3350*/  IMAD.WIDE R16, R10, 0x4, R4 ;  /* 0x000000040a107825 */ /* 0x002fe200078e0204 */
[----:B------:R-:W-:Y:S02]  /*3360*/  IADD3 R12, PT, PT, R12, 0x1, RZ ;  /* 0x000000010c0c7810 */ /* 0x000fe40007ffe0ff */
[----:B------:R-:W-:Y:S01]  /*3370*/  ISETP.GE.U32.AND P0, PT, R15, 0x3, PT ;  /* 0x000000030f00780c */ /* 0x000fe20003f06070 */
[----:B------:R-:W-:Y:S01]  /*3380*/  VIADD R13, R13, 0x4 ;  /* 0x000000040d0d7836 */ /* 0x000fe20000000000 */
[----:B------:R2:W-:Y:S01]  /*3390*/  STG.E desc[UR8][R16.64], R3 ;  /* 0x0000000310007986 */ /* 0x0005e2000c101908 */
[----:B------:R-:W-:Y:S01]  /*33a0*/  ISETP.LT.AND P1, PT, R12, UR5, PT ;  /* 0x000000050c007c0c */ /* 0x000fe2000bf21270 */
[----:B0-----:R-:W-:Y:S01]  /*33b0*/  IMAD R14, R9, 0x4, R14 ;  /* 0x00000004090e7824 */ /* 0x001fe200078e020e */
[----:B------:R-:W-:Y:S02]  /*33c0*/  IADD3 R11, PT, PT, R11, 0x1, RZ ;  /* 0x000000010b0b7810 */ /* 0x000fe40007ffe0ff */
[----:B------:R-:W-:-:S09]  /*33d0*/  IADD3 R10, PT, PT, R10, R9, RZ ;  /* 0x000000090a0a7210 */ /* 0x000fd20007ffe0ff */
[----:B--2---:R-:W-:Y:S05]  /*33e0*/  @!P0 BRA P1, `(.L_x_50) ;  /* 0xfffffffc009c8947 */ /* 0x004fea000083ffff */
.L_x_47:
[----:B------:R-:W0:Y:S01]  /*33f0*/  LDCU UR4, c[0x0][0x3a8] ;  /* 0x00007500ff0477ac */ /* 0x000e220008000800 */
[----:B------:R-:W-:-:S05]  /*3400*/  VIADD R35, R35, UR7 ;  /* 0x0000000723237c36 */ /* 0x000fca0008000000 */
[----:B0-----:R-:W-:-:S13]  /*3410*/  ISETP.GE.AND P0, PT, R35, UR4, PT ;  /* 0x0000000423007c0c */ /* 0x001fda000bf06270 */
[----:B------:R-:W-:Y:S05]  /*3420*/  @!P0 BRA `(.L_x_51) ;  /* 0xfffffffc00608947 */ /* 0x000fea000383ffff */
.L_x_46:
[----:B---3--:R-:W-:Y:S05]  /*3430*/  BSYNC.RECONVERGENT B0 ;  /* 0x0000000000007941 */ /* 0x008fea0003800200 */
.L_x_45:
[----:B------:R-:W-:Y:S06]  /*3440*/  BAR.SYNC.DEFER_BLOCKING 0x0 ;  /* 0x0000000000007b1d */ /* 0x000fec0000010000 */
[----:B------:R-:W-:Y:S05]  /*3450*/  EXIT ;  /* 0x000000000000794d */ /* 0x000fea0003800000 */
        .weak           $__internal_0_$__cuda_sm20_rcp_rn_f32_slowpath
        .type           $__internal_0_$__cuda_sm20_rcp_rn_f32_slowpath,@function
        .size           $__internal_0_$__cuda_sm20_rcp_rn_f32_slowpath,($__internal_1_$__cuda_sm20_sqrt_rn_f32_slowpath - $__internal_0_$__cuda_sm20_rcp_rn_f32_slowpath)
$__internal_0_$__cuda_sm20_rcp_rn_f32_slowpath:
[----:B------:R-:W-:-:S04]  /*3460*/  SHF.L.U32 R2, R0, 0x1, RZ ;  /* 0x0000000100027819 */ /* 0x000fc800000006ff */
[----:B------:R-:W-:-:S04]  /*3470*/  SHF.R.U32.HI R8, RZ, 0x18, R2 ;  /* 0x00000018ff087819 */ /* 0x000fc80000011602 */
[----:B------:R-:W-:-:S13]  /*3480*/  ISETP.NE.U32.AND P0, PT, R8, RZ, PT ;  /* 0x000000ff0800720c */ /* 0x000fda0003f05070 */
[----:B------:R-:W-:Y:S05]  /*3490*/  @P0 BRA `(.L_x_52) ;  /* 0x00000000002c0947 */ /* 0x000fea0003800000 */
[----:B------:R-:W-:-:S05]  /*34a0*/  IMAD.SHL.U32 R2, R0, 0x2, RZ ;  /* 0x0000000200027824 */ /* 0x000fca00078e00ff */
[----:B------:R-:W-:-:S13]  /*34b0*/  ISETP.NE.AND P0, PT, R2, RZ, PT ;  /* 0x000000ff0200720c */ /* 0x000fda0003f05270 */
[----:B------:R0:W1:Y:S01]  /*34c0*/  @!P0 MUFU.RCP R2, R0 ;  /* 0x0000000000028308 */ /* 0x0000620000001000 */
[----:B------:R-:W-:Y:S05]  /*34d0*/  @!P0 BRA `(.L_x_53) ;  /* 0x0000000000a48947 */ /* 0x000fea0003800000 */
[----:B------:R-:W-:-:S04]  /*34e0*/  FFMA R3, R0, 1.84467440737095516160e+19, RZ ;  /* 0x5f80000000037823 */ /* 0x000fc800000000ff */
[----:B0-----:R-:W1:Y:S02]  /*34f0*/  MUFU.RCP R0, R3 ;  /* 0x0000000300007308 */ /* 0x001e640000001000 */
[----:B-1----:R-:W-:-:S04]  /*3500*/  FFMA R2, R3, R0, -1 ;  /* 0xbf80000003027423 */ /* 0x002fc80000000000 */
[----:B------:R-:W-:-:S04]  /*3510*/  FADD.FTZ R5, -R2, -RZ ;  /* 0x800000ff02057221 */ /* 0x000fc80000010100 */
[----:B------:R-:W-:-:S04]  /*3520*/  FFMA R0, R0, R5, R0 ;  /* 0x0000000500007223 */ /* 0x000fc80000000000 */
[----:B------:R-:W-:Y:S01]  /*3530*/  FFMA R2, R0, 1.84467440737095516160e+19, RZ ;  /* 0x5f80000000027823 */ /* 0x000fe200000000ff */
[----:B------:R-:W-:Y:S06]  /*3540*/  BRA `(.L_x_53) ;  /* 0x0000000000887947 */ /* 0x000fec0003800000 */
.L_x_52:
[----:B------:R-:W-:-:S04]  /*3550*/  IADD3 R9, PT, PT, R8, -0xfd, RZ ;  /* 0xffffff0308097810 */ /* 0x000fc80007ffe0ff */
[----:B------:R-:W-:-:S13]  /*3560*/  ISETP.GT.U32.AND P0, PT, R9, 0x1, PT ;  /* 0x000000010900780c */ /* 0x000fda0003f04070 */
[----:B------:R-:W-:Y:S05]  /*3570*/  @P0 BRA `(.L_x_54) ;  /* 0x0000000000780947 */ /* 0x000fea0003800000 */
[----:B------:R-:W-:Y:S01]  /*3580*/  LOP3.LUT R2, R0, 0x7fffff, RZ, 0xc0, !PT ;  /* 0x007fffff00027812 */ /* 0x000fe200078ec0ff */
[----:B------:R-:W-:-:S03]  /*3590*/  IMAD.MOV.U32 R6, RZ, RZ, 0x3 ;  /* 0x00000003ff067424 */ /* 0x000fc600078e00ff */
[----:B------:R-:W-:Y:S02]  /*35a0*/  LOP3.LUT R2, R2, 0x3f800000, RZ, 0xfc, !PT ;  /* 0x3f80000002027812 */ /* 0x000fe400078efcff */
[----:B------:R-:W-:Y:S02]  /*35b0*/  SHF.L.U32 R6, R6, R9, RZ ;  /* 0x0000000906067219 */ /* 0x000fe400000006ff */
[----:B------:R-:W0:Y:S02]  /*35c0*/  MUFU.RCP R3, R2 ;  /* 0x0000000200037308 */ /* 0x000e240000001000 */
[----:B0-----:R-:W-:-:S04]  /*35d0*/  FFMA R4, R2, R3, -1 ;  /* 0xbf80000002047423 */ /* 0x001fc80000000003 */
[----:B------:R-:W-:-:S04]  /*35e0*/  FADD.FTZ R4, -R4, -RZ ;  /* 0x800000ff04047221 */ /* 0x000fc80000010100 */
[CCC-:B------:R-:W-:Y:S01]  /*35f0*/  FFMA.RM R5, R3.reuse, R4.reuse, R3.reuse ;  /* 0x0000000403057223 */ /* 0x1c0fe20000004003 */
[----:B------:R-:W-:-:S04]  /*3600*/  FFMA.RP R4, R3, R4, R3 ;  /* 0x0000000403047223 */ /* 0x000fc80000008003 */
[C---:B------:R-:W-:Y:S02]  /*3610*/  LOP3.LUT R3, R5.reuse, 0x7fffff, RZ, 0xc0, !PT ;  /* 0x007fffff05037812 */ /* 0x040fe400078ec0ff */
[----:B------:R-:W-:Y:S02]  /*3620*/  FSETP.NEU.FTZ.AND P0, PT, R5, R4, PT ;  /* 0x000000040500720b */ /* 0x000fe40003f1d000 */
[----:B------:R-:W-:Y:S02]  /*3630*/  LOP3.LUT R3, R3, 0x800000, RZ, 0xfc, !PT ;  /* 0x0080000003037812 */ /* 0x000fe400078efcff */
[----:B------:R-:W-:Y:S02]  /*3640*/  SEL R4, RZ, 0xffffffff, !P0 ;  /* 0xffffffffff047807 */ /* 0x000fe40004000000 */
[----:B------:R-:W-:Y:S02]  /*3650*/  LOP3.LUT R6, R6, R3, RZ, 0xc0, !PT ;  /* 0x0000000306067212 */ /* 0x000fe400078ec0ff */
[----:B------:R-:W-:-:S02]  /*3660*/  IADD3 R4, PT, PT, -R4, RZ, RZ ;  /* 0x000000ff04047210 */ /* 0x000fc40007ffe1ff */
[-C--:B------:R-:W-:Y:S02]  /*3670*/  SHF.R.U32.HI R6, RZ, R9.reuse, R6 ;  /* 0x00000009ff067219 */ /* 0x080fe40000011606 */
[----:B------:R-:W-:Y:S02]  /*3680*/  LOP3.LUT P1, RZ, R4, R9, R3, 0xf8, !PT ;  /* 0x0000000904ff7212 */ /* 0x000fe4000782f803 */
[C---:B------:R-:W-:Y:S02]  /*3690*/  LOP3.LUT P0, RZ, R6.reuse, 0x1, RZ, 0xc0, !PT ;  /* 0x0000000106ff7812 */ /* 0x040fe4000780c0ff */
[----:B------:R-:W-:-:S04]  /*36a0*/  LOP3.LUT P2, RZ, R6, 0x2, RZ, 0xc0, !PT ;  /* 0x0000000206ff7812 */ /* 0x000fc8000784c0ff */
[----:B------:R-:W-:Y:S02]  /*36b0*/  PLOP3.LUT P0, PT, P0, P1, P2, 0xe0, 0x0 ;  /* 0x000000000000781c */ /* 0x000fe40000703c20 */
[----:B------:R-:W-:Y:S02]  /*36c0*/  LOP3.LUT P1, RZ, R0, 0x7fffff, RZ, 0xc0, !PT ;  /* 0x007fffff00ff7812 */ /* 0x000fe4000782c0ff */
[----:B------:R-:W-:-:S05]  /*36d0*/  SEL R2, RZ, 0x1, !P0 ;  /* 0x00000001ff027807 */ /* 0x000fca0004000000 */
[----:B------:R-:W-:-:S05]  /*36e0*/  IMAD.MOV R2, RZ, RZ, -R2 ;  /* 0x000000ffff027224 */ /* 0x000fca00078e0a02 */
[----:B------:R-:W-:Y:S02]  /*36f0*/  ISETP.GE.AND P0, PT, R2, RZ, PT ;  /* 0x000000ff0200720c */ /* 0x000fe40003f06270 */
[----:B------:R-:W-:-:S04]  /*3700*/  IADD3 R2, PT, PT, R8, -0xfc, RZ ;  /* 0xffffff0408027810 */ /* 0x000fc80007ffe0ff */
[----:B------:R-:W-:-:S07]  /*3710*/  SHF.R.U32.HI R3, RZ, R2, R3 ;  /* 0x00000002ff037219 */ /* 0x000fce0000011603 */
[----:B------:R-:W-:-:S05]  /*3720*/  @!P0 VIADD R3, R3, 0x1 ;  /* 0x0000000103038836 */ /* 0x000fca0000000000 */
[----:B------:R-:W-:-:S04]  /*3730*/  @!P1 SHF.L.U32 R3, R3, 0x1, RZ ;  /* 0x0000000103039819 */ /* 0x000fc800000006ff */
[----:B------:R-:W-:Y:S01]  /*3740*/  LOP3.LUT R2, R3, 0x80000000, R0, 0xf8, !PT ;  /* 0x8000000003027812 */ /* 0x000fe200078ef800 */
[----:B------:R-:W-:Y:S06]  /*3750*/  BRA `(.L_x_53) ;  /* 0x0000000000047947 */ /* 0x000fec0003800000 */
.L_x_54:
[----:B------:R2:W3:Y:S02]  /*3760*/  MUFU.RCP R2, R0 ;  /* 0x0000000000027308 */ /* 0x0004e40000001000 */
.L_x_53:
[----:B-1-3--:R-:W-:Y:S01]  /*3770*/  IMAD.MOV.U32 R33, RZ, RZ, R2 ;  /* 0x000000ffff217224 */ /* 0x00afe200078e0002 */
[----:B------:R-:W-:Y:S01]  /*3780*/  MOV R2, R7 ;  /* 0x0000000700027202 */ /* 0x000fe20000000f00 */
[----:B------:R-:W-:-:S04]  /*3790*/  IMAD.MOV.U32 R3, RZ, RZ, 0x0 ;  /* 0x00000000ff037424 */ /* 0x000fc800078e00ff */
[----:B0-2---:R-:W-:Y:S05]  /*37a0*/  RET.REL.NODEC R2 `(_Z14flashAttentionPKfS0_S0_Pfiii) ;  /* 0xffffffc802147950 */ /* 0x005fea0003c3ffff */
        .weak           $__internal_1_$__cuda_sm20_sqrt_rn_f32_slowpath
        .type           $__internal_1_$__cuda_sm20_sqrt_rn_f32_slowpath,@function
        .size           $__internal_1_$__cuda_sm20_sqrt_rn_f32_slowpath,($__internal_2_$__cuda_sm3x_div_rn_noftz_f32_slowpath - $__internal_1_$__cuda_sm20_sqrt_rn_f32_slowpath)
$__internal_1_$__cuda_sm20_sqrt_rn_f32_slowpath:
[----:B------:R-:W-:-:S13]  /*37b0*/  LOP3.LUT P0, RZ, R0, 0x7fffffff, RZ, 0xc0, !PT ;  /* 0x7fffffff00ff7812 */ /* 0x000fda000780c0ff */
[----:B------:R-:W-:Y:S01]  /*37c0*/  @!P0 MOV R2, R0 ;  /* 0x0000000000028202 */ /* 0x000fe20000000f00 */
[----:B------:R-:W-:Y:S06]  /*37d0*/  @!P0 BRA `(.L_x_55) ;  /* 0x0000000000448947 */ /* 0x000fec0003800000 */
[----:B------:R-:W-:-:S13]  /*37e0*/  FSETP.GEU.FTZ.AND P0, PT, R0, RZ, PT ;  /* 0x000000ff0000720b */ /* 0x000fda0003f1e000 */
[----:B------:R-:W-:Y:S01]  /*37f0*/  @!P0 IMAD.MOV.U32 R2, RZ, RZ, 0x7fffffff ;  /* 0x7fffffffff028424 */ /* 0x000fe200078e00ff */
[----:B------:R-:W-:Y:S06]  /*3800*/  @!P0 BRA `(.L_x_55) ;  /* 0x0000000000388947 */ /* 0x000fec0003800000 */
[----:B------:R-:W-:-:S13]  /*3810*/  FSETP.GTU.FTZ.AND P0, PT, |R0|, +INF , PT ;  /* 0x7f8000000000780b */ /* 0x000fda0003f1c200 */
[----:B------:R-:W-:Y:S01]  /*3820*/  @P0 FADD.FTZ R2, R0, 1 ;  /* 0x3f80000000020421 */ /* 0x000fe20000010000 */
[----:B------:R-:W-:Y:S06]  /*3830*/  @P0 BRA `(.L_x_55) ;  /* 0x00000000002c0947 */ /* 0x000fec0003800000 */
[----:B------:R-:W-:-:S13]  /*3840*/  FSETP.NEU.FTZ.AND P0, PT, |R0|, +INF , PT ;  /* 0x7f8000000000780b */ /* 0x000fda0003f1d200 */
[----:B------:R-:W-:Y:S01]  /*3850*/  @!P0 MOV R2, R0 ;  /* 0x0000000000028202 */ /* 0x000fe20000000f00 */
[----:B------:R-:W-:Y:S06]  /*3860*/  @!P0 BRA `(.L_x_55) ;  /* 0x0000000000208947 */ /* 0x000fec0003800000 */
[----:B------:R-:W-:-:S04]  /*3870*/  FFMA R0, R0, 1.84467440737095516160e+19, RZ ;  /* 0x5f80000000007823 */ /* 0x000fc800000000ff */
[----:B------:R-:W0:Y:S02]  /*3880*/  MUFU.RSQ R3, R0 ;  /* 0x0000000000037308 */ /* 0x000e240000001400 */
[----:B0-----:R-:W-:Y:S01]  /*3890*/  FMUL.FTZ R5, R0, R3 ;  /* 0x0000000300057220 */ /* 0x001fe20000410000 */
[----:B------:R-:W-:-:S03]  /*38a0*/  FMUL.FTZ R3, R3, 0.5 ;  /* 0x3f00000003037820 */ /* 0x000fc60000410000 */
[----:B------:R-:W-:-:S04]  /*38b0*/  FADD.FTZ R2, -R5, -RZ ;  /* 0x800000ff05027221 */ /* 0x000fc80000010100 */
[----:B------:R-:W-:-:S04]  /*38c0*/  FFMA R2, R5, R2, R0 ;  /* 0x0000000205027223 */ /* 0x000fc80000000000 */
[----:B------:R-:W-:-:S04]  /*38d0*/  FFMA R2, R2, R3, R5 ;  /* 0x0000000302027223 */ /* 0x000fc80000000005 */
[----:B------:R-:W-:-:S07]  /*38e0*/  FMUL.FTZ R2, R2, 2.3283064365386962891e-10 ;  /* 0x2f80000002027820 */ /* 0x000fce0000410000 */
.L_x_55:
[----:B------:R-:W-:Y:S01]  /*38f0*/  IMAD.MOV.U32 R0, RZ, RZ, R2 ;  /* 0x000000ffff007224 */ /* 0x000fe200078e0002 */
[----:B------:R-:W-:Y:S01]  /*3900*/  MOV R2, R4 ;  /* 0x0000000400027202 */ /* 0x000fe20000000f00 */
[----:B------:R-:W-:-:S04]  /*3910*/  IMAD.MOV.U32 R3, RZ, RZ, 0x0 ;  /* 0x00000000ff037424 */ /* 0x000fc800078e00ff */
[----:B------:R-:W-:Y:S05]  /*3920*/  RET.REL.NODEC R2 `(_Z14flashAttentionPKfS0_S0_Pfiii) ;  /* 0xffffffc402b47950 */ /* 0x000fea0003c3ffff */
        .weak           $__internal_2_$__cuda_sm3x_div_rn_noftz_f32_slowpath
        .type           $__internal_2_$__cuda_sm3x_div_rn_noftz_f32_slowpath,@function
        .size           $__internal_2_$__cuda_sm3x_div_rn_noftz_f32_slowpath,(.L_x_70 - $__internal_2_$__cuda_sm3x_div_rn_noftz_f32_slowpath)
$__internal_2_$__cuda_sm3x_div_rn_noftz_f32_slowpath:
[----:B------:R-:W-:Y:S01]  /*3930*/  SHF.R.U32.HI R17, RZ, 0x17, R18 ;  /* 0x00000017ff117819 */ /* 0x000fe20000011612 */
[----:B------:R-:W-:Y:S01]  /*3940*/  BSSY.RECONVERGENT B2, `(.L_x_56) ;  /* 0x0000064000027945 */ /* 0x000fe20003800200 */
[----:B------:R-:W-:Y:S02]  /*3950*/  SHF.R.U32.HI R3, RZ, 0x17, R0 ;  /* 0x00000017ff037819 */ /* 0x000fe40000011600 */
[----:B------:R-:W-:Y:S02]  /*3960*/  LOP3.LUT R25, R17, 0xff, RZ, 0xc0, !PT ;  /* 0x000000ff11197812 */ /* 0x000fe400078ec0ff */
[----:B------:R-:W-:Y:S02]  /*3970*/  LOP3.LUT R22, R3, 0xff, RZ, 0xc0, !PT ;  /* 0x000000ff03167812 */ /* 0x000fe400078ec0ff */
[----:B------:R-:W-:Y:S02]  /*3980*/  IADD3 R21, PT, PT, R25, -0x1, RZ ;  /* 0xffffffff19157810 */ /* 0x000fe40007ffe0ff */
[----:B------:R-:W-:Y:S01]  /*3990*/  MOV R17, R0 ;  /* 0x0000000000117202 */ /* 0x000fe20000000f00 */
[----:B------:R-:W-:Y:S01]  /*39a0*/  VIADD R20, R22, 0xffffffff ;  /* 0xffffffff16147836 */ /* 0x000fe20000000000 */
[----:B------:R-:W-:-:S04]  /*39b0*/  ISETP.GT.U32.AND P0, PT, R21, 0xfd, PT ;  /* 0x000000fd1500780c */ /* 0x000fc80003f04070 */
[----:B------:R-:W-:-:S13]  /*39c0*/  ISETP.GT.U32.OR P0, PT, R20, 0xfd, P0 ;  /* 0x000000fd1400780c */ /* 0x000fda0000704470 */
[----:B------:R-:W-:Y:S01]  /*39d0*/  @!P0 IMAD.MOV.U32 R19, RZ, RZ, RZ ;  /* 0x000000ffff138224 */ /* 0x000fe200078e00ff */
[----:B------:R-:W-:Y:S06]  /*39e0*/  @!P0 BRA `(.L_x_57) ;  /* 0x0000000000608947 */ /* 0x000fec0003800000 */
[----:B------:R-:W-:Y:S02]  /*39f0*/  FSETP.GTU.FTZ.AND P0, PT, |R0|, +INF , PT ;  /* 0x7f8000000000780b */ /* 0x000fe40003f1c200 */
[----:B------:R-:W-:Y:S02]  /*3a00*/  FSETP.GTU.FTZ.AND P1, PT, |R18|, +INF , PT ;  /* 0x7f8000001200780b */ /* 0x000fe40003f3c200 */
[----:B------:R-:W-:Y:S02]  /*3a10*/  MOV R3, R18 ;  /* 0x0000001200037202 */ /* 0x000fe40000000f00 */
[----:B------:R-:W-:-:S13]  /*3a20*/  PLOP3.LUT P0, PT, P0, P1, PT, 0xf8, 0x8f ;  /* 0x00000000008f781c */ /* 0x000fda0000703f70 */
[----:B------:R-:W-:Y:S05]  /*3a30*/  @P0 BRA `(.L_x_58) ;  /* 0x00000004004c0947 */ /* 0x000fea0003800000 */
[----:B------:R-:W-:-:S13]  /*3a40*/  LOP3.LUT P0, RZ, R18, 0x7fffffff, R17, 0xc8, !PT ;  /* 0x7fffffff12ff7812 */ /* 0x000fda000780c811 */
[----:B------:R-:W-:Y:S05]  /*3a50*/  @!P0 BRA `(.L_x_59) ;  /* 0x00000004003c8947 */ /* 0x000fea0003800000 */
[C---:B------:R-:W-:Y:S02]  /*3a60*/  FSETP.NEU.FTZ.AND P1, PT, |R0|.reuse, +INF , PT ;  /* 0x7f8000000000780b */ /* 0x040fe40003f3d200 */
[----:B------:R-:W-:Y:S02]  /*3a70*/  FSETP.NEU.FTZ.AND P2, PT, |R3|, +INF , PT ;  /* 0x7f8000000300780b */ /* 0x000fe40003f5d200 */
[----:B------:R-:W-:-:S11]  /*3a80*/  FSETP.NEU.FTZ.AND P0, PT, |R0|, +INF , PT ;  /* 0x7f8000000000780b */ /* 0x000fd60003f1d200 */
[----:B------:R-:W-:Y:S05]  /*3a90*/  @!P2 BRA !P1, `(.L_x_59) ;  /* 0x00000004002ca947 */ /* 0x000fea0004800000 */
[----:B------:R-:W-:-:S04]  /*3aa0*/  LOP3.LUT P1, RZ, R17, 0x7fffffff, RZ, 0xc0, !PT ;  /* 0x7fffffff11ff7812 */ /* 0x000fc8000782c0ff */
[----:B------:R-:W-:-:S13]  /*3ab0*/  PLOP3.LUT P1, PT, P2, P1, PT, 0x2f, 0xf2 ;  /* 0x0000000000f2781c */ /* 0x000fda0001722577 */
[----:B------:R-:W-:Y:S05]  /*3ac0*/  @P1 BRA `(.L_x_60) ;  /* 0x0000000400181947 */ /* 0x000fea0003800000 */
[----:B------:R-:W-:-:S04]  /*3ad0*/  LOP3.LUT P1, RZ, R18, 0x7fffffff, RZ, 0xc0, !PT ;  /* 0x7fffffff12ff7812 */ /* 0x000fc8000782c0ff */
[----:B------:R-:W-:-:S13]  /*3ae0*/  PLOP3.LUT P0, PT, P0, P1, PT, 0x2f, 0xf2 ;  /* 0x0000000000f2781c */ /* 0x000fda0000702577 */
[----:B------:R-:W-:Y:S05]  /*3af0*/  @P0 BRA `(.L_x_61) ;  /* 0x0000000400000947 */ /* 0x000fea0003800000 */
[----:B------:R-:W-:Y:S02]  /*3b00*/  ISETP.GE.AND P0, PT, R20, RZ, PT ;  /* 0x000000ff1400720c */ /* 0x000fe40003f06270 */
[----:B------:R-:W-:-:S11]  /*3b10*/  ISETP.GE.AND P1, PT, R21, RZ, PT ;  /* 0x000000ff1500720c */ /* 0x000fd60003f26270 */
[----:B------:R-:W-:Y:S01]  /*3b20*/  @P0 IMAD.MOV.U32 R19, RZ, RZ, RZ ;  /* 0x000000ffff130224 */ /* 0x000fe200078e00ff */
[----:B------:R-:W-:Y:S01]  /*3b30*/  @!P0 MOV R19, 0xffffffc0 ;  /* 0xffffffc000138802 */ /* 0x000fe20000000f00 */
[----:B------:R-:W-:Y:S01]  /*3b40*/  @!P0 FFMA R17, R0, 1.84467440737095516160e+19, RZ ;  /* 0x5f80000000118823 */ /* 0x000fe200000000ff */
[----:B------:R-:W-:-:S03]  /*3b50*/  @!P1 FFMA R18, R3, 1.84467440737095516160e+19, RZ ;  /* 0x5f80000003129823 */ /* 0x000fc600000000ff */
[----:B------:R-:W-:-:S07]  /*3b60*/  @!P1 VIADD R19, R19, 0x40 ;  /* 0x0000004013139836 */ /* 0x000fce0000000000 */
.L_x_57:
[----:B------:R-:W-:Y:S01]  /*3b70*/  LEA R3, R25, 0xc0800000, 0x17 ;  /* 0xc080000019037811 */ /* 0x000fe200078eb8ff */
[----:B------:R-:W-:Y:S03]  /*3b80*/  BSSY.RECONVERGENT B3, `(.L_x_62) ;  /* 0x0000036000037945 */ /* 0x000fe60003800200 */
[----:B------:R-:W-:Y:S01]  /*3b90*/  IADD3 R3, PT, PT, -R3, R18, RZ ;  /* 0x0000001203037210 */ /* 0x000fe20007ffe1ff */
[----:B------:R-:W-:-:S03]  /*3ba0*/  VIADD R18, R22, 0xffffff81 ;  /* 0xffffff8116127836 */ /* 0x000fc60000000000 */
[----:B------:R-:W0:Y:S01]  /*3bb0*/  MUFU.RCP R20, R3 ;  /* 0x0000000300147308 */ /* 0x000e220000001000 */
[----:B------:R-:W-:Y:S01]  /*3bc0*/  FADD.FTZ R21, -R3, -RZ ;  /* 0x800000ff03157221 */ /* 0x000fe20000010100 */
[C---:B------:R-:W-:Y:S01]  /*3bd0*/  IMAD R0, R18.reuse, -0x800000, R17 ;  /* 0xff80000012007824 */ /* 0x040fe200078e0211 */
[----:B------:R-:W-:-:S04]  /*3be0*/  IADD3 R18, PT, PT, R18, 0x7f, -R25 ;  /* 0x0000007f12127810 */ /* 0x000fc80007ffe819 */
[----:B------:R-:W-:Y:S01]  /*3bf0*/  IADD3 R18, PT, PT, R18, R19, RZ ;  /* 0x0000001312127210 */ /* 0x000fe20007ffe0ff */
[----:B0-----:R-:W-:-:S04]  /*3c00*/  FFMA R23, R20, R21, 1 ;  /* 0x3f80000014177423 */ /* 0x001fc80000000015 */
[----:B------:R-:W-:-:S04]  /*3c10*/  FFMA R22, R20, R23, R20 ;  /* 0x0000001714167223 */ /* 0x000fc80000000014 */
[----:B------:R-:W-:-:S04]  /*3c20*/  FFMA R17, R0, R22, RZ ;  /* 0x0000001600117223 */ /* 0x000fc800000000ff */
[----:B------:R-:W-:-:S04]  /*3c30*/  FFMA R20, R21, R17, R0 ;  /* 0x0000001115147223 */ /* 0x000fc80000000000 */
[----:B------:R-:W-:-:S04]  /*3c40*/  FFMA R23, R22, R20, R17 ;  /* 0x0000001416177223 */ /* 0x000fc80000000011 */
[----:B------:R-:W-:-:S04]  /*3c50*/  FFMA R20, R21, R23, R0 ;  /* 0x0000001715147223 */ /* 0x000fc80000000000 */
[----:B------:R-:W-:-:S05]  /*3c60*/  FFMA R17, R22, R20, R23 ;  /* 0x0000001416117223 */ /* 0x000fca0000000017 */
[----:B------:R-:W-:-:S04]  /*3c70*/  SHF.R.U32.HI R0, RZ, 0x17, R17 ;  /* 0x00000017ff007819 */ /* 0x000fc80000011611 */
[----:B------:R-:W-:-:S05]  /*3c80*/  LOP3.LUT R0, R0, 0xff, RZ, 0xc0, !PT ;  /* 0x000000ff00007812 */ /* 0x000fca00078ec0ff */
[----:B------:R-:W-:-:S05]  /*3c90*/  IMAD.IADD R21, R0, 0x1, R18 ;  /* 0x0000000100157824 */ /* 0x000fca00078e0212 */
[----:B------:R-:W-:-:S04]  /*3ca0*/  IADD3 R0, PT, PT, R21, -0x1, RZ ;  /* 0xffffffff15007810 */ /* 0x000fc80007ffe0ff */
[----:B------:R-:W-:-:S13]  /*3cb0*/  ISETP.GE.U32.AND P0, PT, R0, 0xfe, PT ;  /* 0x000000fe0000780c */ /* 0x000fda0003f06070 */
[----:B------:R-:W-:Y:S05]  /*3cc0*/  @!P0 BRA `(.L_x_63) ;  /* 0x0000000000808947 */ /* 0x000fea0003800000 */
[----:B------:R-:W-:-:S13]  /*3cd0*/  ISETP.GT.AND P0, PT, R21, 0xfe, PT ;  /* 0x000000fe1500780c */ /* 0x000fda0003f04270 */
[----:B------:R-:W-:Y:S05]  /*3ce0*/  @P0 BRA `(.L_x_64) ;  /* 0x00000000006c0947 */ /* 0x000fea0003800000 */
[----:B------:R-:W-:-:S13]  /*3cf0*/  ISETP.GE.AND P0, PT, R21, 0x1, PT ;  /* 0x000000011500780c */ /* 0x000fda0003f06270 */
[----:B------:R-:W-:Y:S05]  /*3d00*/  @P0 BRA `(.L_x_65) ;  /* 0x0000000000740947 */ /* 0x000fea0003800000 */
[----:B------:R-:W-:Y:S02]  /*3d10*/  ISETP.GE.AND P0, PT, R21, -0x18, PT ;  /* 0xffffffe81500780c */ /* 0x000fe40003f06270 */
[----:B------:R-:W-:-:S11]  /*3d20*/  LOP3.LUT R17, R17, 0x80000000, RZ, 0xc0, !PT ;  /* 0x8000000011117812 */ /* 0x000fd600078ec0ff */
[----:B------:R-:W-:Y:S05]  /*3d30*/  @!P0 BRA `(.L_x_65) ;  /* 0x0000000000688947 */ /* 0x000fea0003800000 */
[CCC-:B------:R-:W-:Y:S01]  /*3d40*/  FFMA.RZ R0, R22.reuse, R20.reuse, R23.reuse ;  /* 0x0000001416007223 */ /* 0x1c0fe2000000c017 */
[C---:B------:R-:W-:Y:S02]  /*3d50*/  VIADD R19, R21.reuse, 0x20 ;  /* 0x0000002015137836 */ /* 0x040fe40000000000 */
[-CC-:B------:R-:W-:Y:S01]  /*3d60*/  FFMA.RM R3, R22, R20.reuse, R23.reuse ;  /* 0x0000001416037223 */ /* 0x180fe20000004017 */
[C---:B------:R-:W-:Y:S02]  /*3d70*/  ISETP.NE.AND P2, PT, R21.reuse, RZ, PT ;  /* 0x000000ff1500720c */ /* 0x040fe40003f45270 */
[----:B------:R-:W-:Y:S01]  /*3d80*/  LOP3.LUT R18, R0, 0x7fffff, RZ, 0xc0, !PT ;  /* 0x007fffff00127812 */ /* 0x000fe200078ec0ff */
[----:B------:R-:W-:Y:S01]  /*3d90*/  FFMA.RP R0, R22, R20, R23 ;  /* 0x0000001416007223 */ /* 0x000fe20000008017 */
[----:B------:R-:W-:Y:S02]  /*3da0*/  ISETP.NE.AND P1, PT, R21, RZ, PT ;  /* 0x000000ff1500720c */ /* 0x000fe40003f25270 */
[----:B------:R-:W-:-:S02]  /*3db0*/  LOP3.LUT R18, R18, 0x800000, RZ, 0xfc, !PT ;  /* 0x0080000012127812 */ /* 0x000fc400078efcff */
[----:B------:R-:W-:Y:S02]  /*3dc0*/  IADD3 R20, PT, PT, -R21, RZ, RZ ;  /* 0x000000ff15147210 */ /* 0x000fe40007ffe1ff */
[----:B------:R-:W-:Y:S02]  /*3dd0*/  SHF.L.U32 R19, R18, R19, RZ ;  /* 0x0000001312137219 */ /* 0x000fe400000006ff */
[----:B------:R-:W-:Y:S02]  /*3de0*/  FSETP.NEU.FTZ.AND P0, PT, R0, R3, PT ;  /* 0x000000030000720b */ /* 0x000fe40003f1d000 */
[----:B------:R-:W-:Y:S02]  /*3df0*/  SEL R3, R20, RZ, P2 ;  /* 0x000000ff14037207 */ /* 0x000fe40001000000 */
[----:B------:R-:W-:Y:S02]  /*3e00*/  ISETP.NE.AND P1, PT, R19, RZ, P1 ;  /* 0x000000ff1300720c */ /* 0x000fe40000f25270 */
[----:B------:R-:W-:-:S02]  /*3e10*/  SHF.R.U32.HI R3, RZ, R3, R18 ;  /* 0x00000003ff037219 */ /* 0x000fc40000011612 */
[----:B------:R-:W-:Y:S02]  /*3e20*/  PLOP3.LUT P0, PT, P0, P1, PT, 0xf8, 0x8f ;  /* 0x00000000008f781c */ /* 0x000fe40000703f70 */
[----:B------:R-:W-:Y:S02]  /*3e30*/  SHF.R.U32.HI R19, RZ, 0x1, R3 ;  /* 0x00000001ff137819 */ /* 0x000fe40000011603 */
[----:B------:R-:W-:-:S04]  /*3e40*/  SEL R0, RZ, 0x1, !P0 ;  /* 0x00000001ff007807 */ /* 0x000fc80004000000 */
[----:B------:R-:W-:-:S04]  /*3e50*/  LOP3.LUT R0, R0, 0x1, R19, 0xf8, !PT ;  /* 0x0000000100007812 */ /* 0x000fc800078ef813 */
[----:B------:R-:W-:-:S05]  /*3e60*/  LOP3.LUT R0, R0, R3, RZ, 0xc0, !PT ;  /* 0x0000000300007212 */ /* 0x000fca00078ec0ff */
[----:B------:R-:W-:-:S05]  /*3e70*/  IMAD.IADD R0, R19, 0x1, R0 ;  /* 0x0000000113007824 */ /* 0x000fca00078e0200 */
[----:B------:R-:W-:Y:S01]  /*3e80*/  LOP3.LUT R17, R0, R17, RZ, 0xfc, !PT ;  /* 0x0000001100117212 */ /* 0x000fe200078efcff */
[----:B------:R-:W-:Y:S06]  /*3e90*/  BRA `(.L_x_65) ;  /* 0x0000000000107947 */ /* 0x000fec0003800000 */
.L_x_64:
[----:B------:R-:W-:-:S04]  /*3ea0*/  LOP3.LUT R17, R17, 0x80000000, RZ, 0xc0, !PT ;  /* 0x8000000011117812 */ /* 0x000fc800078ec0ff */
[----:B------:R-:W-:Y:S01]  /*3eb0*/  LOP3.LUT R17, R17, 0x7f800000, RZ, 0xfc, !PT ;  /* 0x7f80000011117812 */ /* 0x000fe200078efcff */
[----:B------:R-:W-:Y:S06]  /*3ec0*/  BRA `(.L_x_65) ;  /* 0x0000000000047947 */ /* 0x000fec0003800000 */
.L_x_63:
[----:B------:R-:W-:-:S07]  /*3ed0*/  LEA R17, R18, R17, 0x17 ;  /* 0x0000001112117211 */ /* 0x000fce00078eb8ff */
.L_x_65:
[----:B------:R-:W-:Y:S05]  /*3ee0*/  BSYNC.RECONVERGENT B3 ;  /* 0x0000000000037941 */ /* 0x000fea0003800200 */
.L_x_62:
[----:B------:R-:W-:Y:S05]  /*3ef0*/  BRA `(.L_x_66) ;  /* 0x0000000000207947 */ /* 0x000fea0003800000 */
.L_x_61:
[----:B------:R-:W-:-:S04]  /*3f00*/  LOP3.LUT R17, R18, 0x80000000, R17, 0x48, !PT ;  /* 0x8000000012117812 */ /* 0x000fc800078e4811 */
[----:B------:R-:W-:Y:S01]  /*3f10*/  LOP3.LUT R17, R17, 0x7f800000, RZ, 0xfc, !PT ;  /* 0x7f80000011117812 */ /* 0x000fe200078efcff */
[----:B------:R-:W-:Y:S06]  /*3f20*/  BRA `(.L_x_66) ;  /* 0x0000000000147947 */ /* 0x000fec0003800000 */
.L_x_60:
[----:B------:R-:W-:Y:S01]  /*3f30*/  LOP3.LUT R17, R18, 0x80000000, R17, 0x48, !PT ;  /* 0x8000000012117812 */ /* 0x000fe200078e4811 */
[----:B------:R-:W-:Y:S06]  /*3f40*/  BRA `(.L_x_66) ;  /* 0x00000000000c7947 */ /* 0x000fec0003800000 */
.L_x_59:
[----:B------:R-:W0:Y:S01]  /*3f50*/  MUFU.RSQ R17, -QNAN ;  /* 0xffc0000000117908 */ /* 0x000e220000001400 */
[----:B------:R-:W-:Y:S05]  /*3f60*/  BRA `(.L_x_66) ;  /* 0x0000000000047947 */ /* 0x000fea0003800000 */
.L_x_58:
[----:B------:R-:W-:-:S07]  /*3f70*/  FADD.FTZ R17, R0, R3 ;  /* 0x0000000300117221 */ /* 0x000fce0000010000 */
.L_x_66:
[----:B------:R-:W-:Y:S05]  /*3f80*/  BSYNC.RECONVERGENT B2 ;  /* 0x0000000000027941 */ /* 0x000fea0003800200 */
.L_x_56:
[----:B0-----:R-:W-:Y:S02]  /*3f90*/  IMAD.MOV.U32 R3, RZ, RZ, R17 ;  /* 0x000000ffff037224 */ /* 0x001fe400078e0011 */
[----:B------:R-:W-:-:S04]  /*3fa0*/  HFMA2 R17, -RZ, RZ, 0, 0 ;  /* 0x00000000ff117431 */ /* 0x000fc800000001ff */
[----:B------:R-:W-:Y:S05]  /*3fb0*/  RET.REL.NODEC R16 `(_Z14flashAttentionPKfS0_S0_Pfiii) ;  /* 0xffffffc010107950 */ /* 0x000fea0003c3ffff */
.L_x_67:
[----:B------:R-:W-:-:S00]  /*3fc0*/  BRA `(.L_x_67) ;  /* 0xfffffffc00fc7947 */ /* 0x000fc0000383ffff */
[----:B------:R-:W-:-:S00]  /*3fd0*/  NOP ;  /* 0x0000000000007918 */ /* 0x000fc00000000000 */
        /* <DEDUP_REMOVED lines=10> */
.L_x_70:


//--------------------- .nv.shared._Z14flashAttentionPKfS0_S0_Pfiii --------------------------
	.section	.nv.shared._Z14flashAttentionPKfS0_S0_Pfiii,"aw",@nobits
	.sectionflags	@""
	.align	16
	.zero		1024


//--------------------- .nv.shared.reserved.0     --------------------------
	.section	.nv.shared.reserved.0,"aw",@nobits
	.weak		__nv_reservedSMEM_offset_0_alias
	.size		__nv_reservedSMEM_offset_0_alias, 0, 64
	.other		__nv_reservedSMEM_offset_0_alias,@"STO_CUDA_RESERVED_SHARED STV_DEFAULT"
__nv_reservedSMEM_offset_0_alias:
	.zero		0
	.zero		64


//--------------------- .nv.constant0._Z14flashAttentionPKfS0_S0_Pfiii --------------------------
	.section	.nv.constant0._Z14flashAttentionPKfS0_S0_Pfiii,"a",@progbits
	.sectionflags	@""
	.align	4
.nv.constant0._Z14flashAttentionPKfS0_S0_Pfiii:
	.zero		940


//--------------------- SYMBOLS --------------------------

	.type		.nv.reservedSmem.offset0,@object
	.size		.nv.reservedSmem.offset0,0x4
	.type		.nv.reservedSmem.cap,@object
	.size		.nv.reservedSmem.cap,0x4
